	.target	sm_90a

	.elftype	@"ET_EXEC"


//--------------------- .note.nv.tkinfo           --------------------------
	.section	.note.nv.tkinfo,"",@"SHT_NOTE"
	.sectionflags	@"SHF_NOTE_NV_TKINFO"
	.tkinfo
        /*0018*/ 	.word	0x00000002
        /*0030*/ 	.string	""
        /*0030*/ 	.string	"ptxas"
        /*0030*/ 	.string	"Cuda compilation tools, release 13.0, V13.0.88"
        /*0030*/ 	.string	"Build cuda_13.0.r13.0/compiler.36424714_0"
        /*0030*/ 	.string	"-arch sm_90a -m 64 "



//--------------------- .note.nv.cuinfo           --------------------------
	.section	.note.nv.cuinfo,"",@"SHT_NOTE"
	.sectionflags	@"SHF_NOTE_NV_CUINFO"
        /*0018*/ 	.short	0x0002
        /*001a*/ 	.short	0x005a
        /*001c*/ 	.short	0x0082
	.zero		2


//--------------------- .nv.info                  --------------------------
	.section	.nv.info,"",@"SHT_CUDA_INFO"
	.align	4


	//----- nvinfo : EIATTR_REGCOUNT
	.align		4
        /*0000*/ 	.byte	0x04, 0x2f
        /*0002*/ 	.short	(.L_12 - .L_11)
	.align		4
.L_11:
        /*0004*/ 	.word	index@(_ZN7cutlass13device_kernelINS_4gemm6kernel13GemmUniversalIN4cute5tupleIJiiiiEEENS1_10collective13CollectiveMmaINS1_37MainloopSm90TmaGmmaWarpSpecializedFP8ILi11ENS5_IJNS4_1CILi2EEESB_NSA_ILi1EEEEEENS1_32KernelTmaWarpSpecializedPingpongEEENS5_IJNSA_ILi64EEENSA_ILi256EEESG_EEENS_12float_e5m2_tENS5_IJlSC_lEEESJ_SK_NS4_8TiledMMAINS4_8MMA_AtomIJNS4_4SM904GMMA31MMA_64x256x32_F32E5M2E5M2_SS_TNILNSO_7ScaleInE1ELSQ_1EEEEEENS4_6LayoutINS5_IJSC_SC_SC_EEENS5_IJNSA_ILi0EEESV_SV_EEEEENS5_IJNS4_10UnderscoreESY_SY_EEEEENS4_23SM90_TMA_LOAD_MULTICASTENS4_14ComposedLayoutINS4_7SwizzleILi2ELi4ELi3EEENS4_18smem_ptr_flag_bitsILi8EEENST_INS5_IJNSA_ILi8EEESG_EEENS5_IJSG_SC_EEEEEEEvNS4_8identityES11_S1B_vS1C_EENS_8epilogue10collective6detail29Sm90TmaWarpSpecializedAdapterINS1F_15DefaultEpilogueISJ_SK_SK_NS1E_6thread17LinearCombinationISJ_Li1EffLNS1J_9ScaleType4KindE0ELNS_15FloatRoundStyleE2ESJ_EENS1_15EpilogueDefaultEEEEEvvEEEEvNT_6ParamsE)
        /*0008*/ 	.word	0x000000a8


	//----- nvinfo : EIATTR_FRAME_SIZE
	.align		4
.L_12:
        /*000c*/ 	.byte	0x04, 0x11
        /*000e*/ 	.short	(.L_14 - .L_13)
	.align		4
.L_13:
        /*0010*/ 	.word	index@(_ZN7cutlass13device_kernelINS_4gemm6kernel13GemmUniversalIN4cute5tupleIJiiiiEEENS1_10collective13CollectiveMmaINS1_37MainloopSm90TmaGmmaWarpSpecializedFP8ILi11ENS5_IJNS4_1CILi2EEESB_NSA_ILi1EEEEEENS1_32KernelTmaWarpSpecializedPingpongEEENS5_IJNSA_ILi64EEENSA_ILi256EEESG_EEENS_12float_e5m2_tENS5_IJlSC_lEEESJ_SK_NS4_8TiledMMAINS4_8MMA_AtomIJNS4_4SM904GMMA31MMA_64x256x32_F32E5M2E5M2_SS_TNILNSO_7ScaleInE1ELSQ_1EEEEEENS4_6LayoutINS5_IJSC_SC_SC_EEENS5_IJNSA_ILi0EEESV_SV_EEEEENS5_IJNS4_10UnderscoreESY_SY_EEEEENS4_23SM90_TMA_LOAD_MULTICASTENS4_14ComposedLayoutINS4_7SwizzleILi2ELi4ELi3EEENS4_18smem_ptr_flag_bitsILi8EEENST_INS5_IJNSA_ILi8EEESG_EEENS5_IJSG_SC_EEEEEEEvNS4_8identityES11_S1B_vS1C_EENS_8epilogue10collective6detail29Sm90TmaWarpSpecializedAdapterINS1F_15DefaultEpilogueISJ_SK_SK_NS1E_6thread17LinearCombinationISJ_Li1EffLNS1J_9ScaleType4KindE0ELNS_15FloatRoundStyleE2ESJ_EENS1_15EpilogueDefaultEEEEEvvEEEEvNT_6ParamsE)
        /*0014*/ 	.word	0x00000118


	//----- nvinfo : EIATTR_MIN_STACK_SIZE
	.align		4
.L_14:
        /*0018*/ 	.byte	0x04, 0x12
        /*001a*/ 	.short	(.L_16 - .L_15)
	.align		4
.L_15:
        /*001c*/ 	.word	index@(_ZN7cutlass13device_kernelINS_4gemm6kernel13GemmUniversalIN4cute5tupleIJiiiiEEENS1_10collective13CollectiveMmaINS1_37MainloopSm90TmaGmmaWarpSpecializedFP8ILi11ENS5_IJNS4_1CILi2EEESB_NSA_ILi1EEEEEENS1_32KernelTmaWarpSpecializedPingpongEEENS5_IJNSA_ILi64EEENSA_ILi256EEESG_EEENS_12float_e5m2_tENS5_IJlSC_lEEESJ_SK_NS4_8TiledMMAINS4_8MMA_AtomIJNS4_4SM904GMMA31MMA_64x256x32_F32E5M2E5M2_SS_TNILNSO_7ScaleInE1ELSQ_1EEEEEENS4_6LayoutINS5_IJSC_SC_SC_EEENS5_IJNSA_ILi0EEESV_SV_EEEEENS5_IJNS4_10UnderscoreESY_SY_EEEEENS4_23SM90_TMA_LOAD_MULTICASTENS4_14ComposedLayoutINS4_7SwizzleILi2ELi4ELi3EEENS4_18smem_ptr_flag_bitsILi8EEENST_INS5_IJNSA_ILi8EEESG_EEENS5_IJSG_SC_EEEEEEEvNS4_8identityES11_S1B_vS1C_EENS_8epilogue10collective6detail29Sm90TmaWarpSpecializedAdapterINS1F_15DefaultEpilogueISJ_SK_SK_NS1E_6thread17LinearCombinationISJ_Li1EffLNS1J_9ScaleType4KindE0ELNS_15FloatRoundStyleE2ESJ_EENS1_15EpilogueDefaultEEEEEvvEEEEvNT_6ParamsE)
        /*0020*/ 	.word	0x00000118
.L_16:


//--------------------- .nv.compat                --------------------------
	.section	.nv.compat,"",@"SHT_CUDA_COMPAT_INFO"
	.align	4
        /*0000*/ 	.byte	0x02, 0x09, 0x01, 0x00, 0x02, 0x02, 0x04, 0x00, 0x02, 0x05, 0x05, 0x00, 0x03, 0x07, 0x01, 0x01
        /*0010*/ 	.byte	0x02, 0x03, 0x01, 0x00, 0x02, 0x06, 0x01, 0x00, 0x04, 0x0b, 0x08, 0x00, 0x00, 0x00, 0x00, 0x00
        /*0020*/ 	.byte	0x00, 0x00, 0x00, 0x00


//--------------------- .nv.info._ZN7cutlass13device_kernelINS_4gemm6kernel13GemmUniversalIN4cute5tupleIJiiiiEEENS1_10collective13CollectiveMmaINS1_37MainloopSm90TmaGmmaWarpSpecializedFP8ILi11ENS5_IJNS4_1CILi2EEESB_NSA_ILi1EEEEEENS1_32KernelTmaWarpSpecializedPingpongEEENS5_IJNSA_ILi64EEENSA_ILi256EEESG_EEENS_12float_e5m2_tENS5_IJlSC_lEEESJ_SK_NS4_8TiledMMAINS4_8MMA_AtomIJNS4_4SM904GMMA31MMA_64x256x32_F32E5M2E5M2_SS_TNILNSO_7ScaleInE1ELSQ_1EEEEEENS4_6LayoutINS5_IJSC_SC_SC_EEENS5_IJNSA_ILi0EEESV_SV_EEEEENS5_IJNS4_10UnderscoreESY_SY_EEEEENS4_23SM90_TMA_LOAD_MULTICASTENS4_14ComposedLayoutINS4_7SwizzleILi2ELi4ELi3EEENS4_18smem_ptr_flag_bitsILi8EEENST_INS5_IJNSA_ILi8EEESG_EEENS5_IJSG_SC_EEEEEEEvNS4_8identityES11_S1B_vS1C_EENS_8epilogue10collective6detail29Sm90TmaWarpSpecializedAdapterINS1F_15DefaultEpilogueISJ_SK_SK_NS1E_6thread17LinearCombinationISJ_Li1EffLNS1J_9ScaleType4KindE0ELNS_15FloatRoundStyleE2ESJ_EENS1_15EpilogueDefaultEEEEEvvEEEEvNT_6ParamsE --------------------------
	.section	.nv.info._ZN7cutlass13device_kernelINS_4gemm6kernel13GemmUniversalIN4cute5tupleIJiiiiEEENS1_10collective13CollectiveMmaINS1_37MainloopSm90TmaGmmaWarpSpecializedFP8ILi11ENS5_IJNS4_1CILi2EEESB_NSA_ILi1EEEEEENS1_32KernelTmaWarpSpecializedPingpongEEENS5_IJNSA_ILi64EEENSA_ILi256EEESG_EEENS_12float_e5m2_tENS5_IJlSC_lEEESJ_SK_NS4_8TiledMMAINS4_8MMA_AtomIJNS4_4SM904GMMA31MMA_64x256x32_F32E5M2E5M2_SS_TNILNSO_7ScaleInE1ELSQ_1EEEEEENS4_6LayoutINS5_IJSC_SC_SC_EEENS5_IJNSA_ILi0EEESV_SV_EEEEENS5_IJNS4_10UnderscoreESY_SY_EEEEENS4_23SM90_TMA_LOAD_MULTICASTENS4_14ComposedLayoutINS4_7SwizzleILi2ELi4ELi3EEENS4_18smem_ptr_flag_bitsILi8EEENST_INS5_IJNSA_ILi8EEESG_EEENS5_IJSG_SC_EEEEEEEvNS4_8identityES11_S1B_vS1C_EENS_8epilogue10collective6detail29Sm90TmaWarpSpecializedAdapterINS1F_15DefaultEpilogueISJ_SK_SK_NS1E_6thread17LinearCombinationISJ_Li1EffLNS1J_9ScaleType4KindE0ELNS_15FloatRoundStyleE2ESJ_EENS1_15EpilogueDefaultEEEEEvvEEEEvNT_6ParamsE,"",@"SHT_CUDA_INFO"
	.sectionflags	@""
	.align	4


	//----- nvinfo : EIATTR_CUDA_API_VERSION
	.align		4
        /*0000*/ 	.byte	0x04, 0x37
        /*0002*/ 	.short	(.L_18 - .L_17)
.L_17:
        /*0004*/ 	.word	0x00000082


	//----- nvinfo : EIATTR_KPARAM_INFO
	.align		4
.L_18:
        /*0008*/ 	.byte	0x04, 0x17
        /*000a*/ 	.short	(.L_20 - .L_19)
.L_19:
        /*000c*/ 	.word	0x00000000
        /*0010*/ 	.short	0x0000
        /*0012*/ 	.short	0x0070
        /*0014*/ 	.byte	0x00, 0xf0, 0x01, 0x10


	//----- nvinfo : EIATTR_SPARSE_MMA_MASK
	.align		4
.L_20:
        /*0018*/ 	.byte	0x03, 0x50
        /*001a*/ 	.short	0x0000


	//----- nvinfo : EIATTR_MAXREG_COUNT
	.align		4
        /*001c*/ 	.byte	0x03, 0x1b
        /*001e*/ 	.short	0x00a8


	//----- nvinfo : EIATTR_NUM_BARRIERS
	.align		4
        /*0020*/ 	.byte	0x02, 0x4c
        /*0022*/ 	.byte	0x01
	.zero		1


	//----- nvinfo : EIATTR_ANNOTATIONS
	.align		4
        /*0024*/ 	.byte	0x04, 0x55
        /*0026*/ 	.short	(.L_22 - .L_21)


	//   ....[0]....
.L_21:
        /*0028*/ 	.word	0x00000001
        /*002c*/ 	.byte	0x30, 0x08, 0x00, 0x00, 0x01, 0x00, 0x00, 0x00, 0x20, 0x0a, 0x00, 0x00, 0x01, 0x00, 0x00, 0x00
        /* <DEDUP_REMOVED lines=212> */
        /*0d7c*/ 	.byte	0x10, 0x09, 0x01, 0x00


	//----- nvinfo : EIATTR_MERCURY_ISA_VERSION
	.align		4
.L_22:
        /*0d80*/ 	.byte	0x03, 0x5f
        /*0d82*/ 	.short	0x0101


	//----- nvinfo : EIATTR_INT_WARP_WIDE_INSTR_OFFSETS
	.align		4
        /*0d84*/ 	.byte	0x04, 0x31
        /*0d86*/ 	.short	(.L_24 - .L_23)


	//   ....[0]....
.L_23:
        /*0d88*/ 	.word	0x000006b0


	//   ....[1]....
        /*0d8c*/ 	.word	0x00000730


	//   ....[2]....
        /*0d90*/ 	.word	0x00000740


	//   ....[3]....
        /*0d94*/ 	.word	0x00000770


	//   ....[4]....
        /*0d98*/ 	.word	0x000007b0


	//   ....[5]....
        /*0d9c*/ 	.word	0x000007e0


	//   ....[6]....
        /*0da0*/ 	.word	0x000008f0


	//   ....[7]....
        /*0da4*/ 	.word	0x00000910


	//   ....[8]....
        /*0da8*/ 	.word	0x000057b0


	//----- nvinfo : EIATTR_COOP_GROUP_MASK_REGIDS
	.align		4
.L_24:
        /*0dac*/ 	.byte	0x04, 0x29
        /*0dae*/ 	.short	(.L_26 - .L_25)


	//   ....[0]....
.L_25:
        /*0db0*/ 	.word	0xffffffff


	//   ....[1]....
        /*0db4*/ 	.word	0xffffffff


	//   ....[2]....
        /*0db8*/ 	.word	0xffffffff


	//   ....[3]....
        /*0dbc*/ 	.word	0xffffffff


	//   ....[4]....
        /*0dc0*/ 	.word	0xffffffff


	//   ....[5]....
        /*0dc4*/ 	.word	0xffffffff


	//   ....[6]....
        /*0dc8*/ 	.word	0xffffffff


	//----- nvinfo : EIATTR_COOP_GROUP_INSTR_OFFSETS
	.align		4
.L_26:
        /*0dcc*/ 	.byte	0x04, 0x28
        /*0dce*/ 	.short	(.L_28 - .L_27)


	//   ....[0]....
.L_27:
        /*0dd0*/ 	.word	0x00000070


	//   ....[1]....
        /*0dd4*/ 	.word	0x00000090


	//   ....[2]....
        /*0dd8*/ 	.word	0x00000190


	//   ....[3]....
        /*0ddc*/ 	.word	0x000004c0


	//   ....[4]....
        /*0de0*/ 	.word	0x00000500


	//   ....[5]....
        /*0de4*/ 	.word	0x00000600


	//   ....[6]....
        /*0de8*/ 	.word	0x00000ab0


	//----- nvinfo : EIATTR_REG_RECONFIG
	.align		4
.L_28:
        /*0dec*/ 	.byte	0x01, 0x54
	.zero		2


	//----- nvinfo : EIATTR_MBARRIER_INSTR_OFFSETS
	.align		4
        /*0df0*/ 	.byte	0x04, 0x39
        /*0df2*/ 	.short	(.L_30 - .L_29)


	//   ....[0]....
.L_29:
        /*0df4*/ 	.word	0x00000330
        /*0df8*/ 	.word	0x000000ff
        /*0dfc*/ 	.word	0x00000000
        /*0e00*/ 	.short	0x0100
        /*0e02*/ 	.byte	0x07
	.zero		1


	//   ....[1]....
        /*0e04*/ 	.word	0x00000340
        /*0e08*/ 	.word	0x000000ff
        /*0e0c*/ 	.word	0x00000058
        /*0e10*/ 	.short	0x0100
        /*0e12*/ 	.byte	0x07
	.zero		1


	//   ....[2]....
        /*0e14*/ 	.word	0x00000350
        /*0e18*/ 	.word	0x000000ff
        /*0e1c*/ 	.word	0x00000008
        /*0e20*/ 	.short	0x0100
        /*0e22*/ 	.byte	0x07
	.zero		1


	//   ....[3]....
        /*0e24*/ 	.word	0x00000360
        /*0e28*/ 	.word	0x000000ff
        /*0e2c*/ 	.word	0x00000060
        /*0e30*/ 	.short	0x0100
        /*0e32*/ 	.byte	0x07
	.zero		1


	//   ....[4]....
        /*0e34*/ 	.word	0x00000370
        /*0e38*/ 	.word	0x000000ff
        /*0e3c*/ 	.word	0x00000010
        /*0e40*/ 	.short	0x0100
        /*0e42*/ 	.byte	0x07
	.zero		1


	//   ....[5]....
        /*0e44*/ 	.word	0x00000380
        /*0e48*/ 	.word	0x000000ff
        /*0e4c*/ 	.word	0x00000068
        /*0e50*/ 	.short	0x0100
        /*0e52*/ 	.byte	0x07
	.zero		1


	//   ....[6]....
        /*0e54*/ 	.word	0x00000390
        /*0e58*/ 	.word	0x000000ff
        /*0e5c*/ 	.word	0x00000018
        /*0e60*/ 	.short	0x0100
        /*0e62*/ 	.byte	0x07
	.zero		1


	//   ....[7]....
        /*0e64*/ 	.word	0x000003a0
        /*0e68*/ 	.word	0x000000ff
        /*0e6c*/ 	.word	0x00000070
        /*0e70*/ 	.short	0x0100
        /*0e72*/ 	.byte	0x07
	.zero		1


	//   ....[8]....
        /*0e74*/ 	.word	0x000003b0
        /*0e78*/ 	.word	0x000000ff
        /*0e7c*/ 	.word	0x00000020
        /*0e80*/ 	.short	0x0100
        /*0e82*/ 	.byte	0x07
	.zero		1


	//   ....[9]....
        /*0e84*/ 	.word	0x000003c0
        /*0e88*/ 	.word	0x000000ff
        /*0e8c*/ 	.word	0x00000078
        /*0e90*/ 	.short	0x0100
        /*0e92*/ 	.byte	0x07
	.zero		1


	//   ....[10]....
        /*0e94*/ 	.word	0x000003d0
        /*0e98*/ 	.word	0x000000ff
        /*0e9c*/ 	.word	0x00000028
        /*0ea0*/ 	.short	0x0100
        /*0ea2*/ 	.byte	0x07
	.zero		1


	//   ....[11]....
        /*0ea4*/ 	.word	0x000003e0
        /*0ea8*/ 	.word	0x000000ff
        /*0eac*/ 	.word	0x00000080
        /*0eb0*/ 	.short	0x0100
        /*0eb2*/ 	.byte	0x07
	.zero		1


	//   ....[12]....
        /*0eb4*/ 	.word	0x000003f0
        /*0eb8*/ 	.word	0x000000ff
        /*0ebc*/ 	.word	0x00000030
        /*0ec0*/ 	.short	0x0100
        /*0ec2*/ 	.byte	0x07
	.zero		1


	//   ....[13]....
        /*0ec4*/ 	.word	0x00000400
        /*0ec8*/ 	.word	0x000000ff
        /*0ecc*/ 	.word	0x00000088
        /*0ed0*/ 	.short	0x0100
        /*0ed2*/ 	.byte	0x07
	.zero		1


	//   ....[14]....
        /*0ed4*/ 	.word	0x00000410
        /*0ed8*/ 	.word	0x000000ff
        /*0edc*/ 	.word	0x00000038
        /*0ee0*/ 	.short	0x0100
        /*0ee2*/ 	.byte	0x07
	.zero		1


	//   ....[15]....
        /*0ee4*/ 	.word	0x00000420
        /*0ee8*/ 	.word	0x000000ff
        /*0eec*/ 	.word	0x00000090
        /*0ef0*/ 	.short	0x0100
        /*0ef2*/ 	.byte	0x07
	.zero		1


	//   ....[16]....
        /*0ef4*/ 	.word	0x00000430
        /*0ef8*/ 	.word	0x000000ff
        /*0efc*/ 	.word	0x00000040
        /*0f00*/ 	.short	0x0100
        /*0f02*/ 	.byte	0x07
	.zero		1


	//   ....[17]....
        /*0f04*/ 	.word	0x00000440
        /*0f08*/ 	.word	0x000000ff
        /*0f0c*/ 	.word	0x00000098
        /*0f10*/ 	.short	0x0100
        /*0f12*/ 	.byte	0x07
	.zero		1


	//   ....[18]....
        /*0f14*/ 	.word	0x00000450
        /*0f18*/ 	.word	0x000000ff
        /*0f1c*/ 	.word	0x00000048
        /*0f20*/ 	.short	0x0100
        /*0f22*/ 	.byte	0x07
	.zero		1


	//   ....[19]....
        /*0f24*/ 	.word	0x00000460
        /*0f28*/ 	.word	0x000000ff
        /*0f2c*/ 	.word	0x000000a0
        /*0f30*/ 	.short	0x0100
        /*0f32*/ 	.byte	0x07
	.zero		1


	//   ....[20]....
        /*0f34*/ 	.word	0x00000470
        /*0f38*/ 	.word	0x000000ff
        /*0f3c*/ 	.word	0x00000050
        /*0f40*/ 	.short	0x0100
        /*0f42*/ 	.byte	0x07
	.zero		1


	//   ....[21]....
        /*0f44*/ 	.word	0x00000480
        /*0f48*/ 	.word	0x000000ff
        /*0f4c*/ 	.word	0x000000a8
        /*0f50*/ 	.short	0x0100
        /*0f52*/ 	.byte	0x07
	.zero		1


	//   ....[22]....
        /*0f54*/ 	.word	0x00000950
        /*0f58*/ 	.word	0x000000ff
        /*0f5c*/ 	.word	0x000000e0
        /*0f60*/ 	.short	0x0100
        /*0f62*/ 	.byte	0x07
	.zero		1


	//   ....[23]....
        /*0f64*/ 	.word	0x000009f0
        /*0f68*/ 	.word	0x000000ff
        /*0f6c*/ 	.word	0x000000e8
        /*0f70*/ 	.short	0x0100
        /*0f72*/ 	.byte	0x07
	.zero		1


	//   ....[24]....
        /*0f74*/ 	.word	0x00000a30
        /*0f78*/ 	.word	0x000000ff
        /*0f7c*/ 	.word	0x000000c0
        /*0f80*/ 	.short	0x0100
        /*0f82*/ 	.byte	0x0a
	.zero		1


	//   ....[25]....
        /*0f84*/ 	.word	0x00000a40
        /*0f88*/ 	.word	0x000000ff
        /*0f8c*/ 	.word	0x000000c8
        /*0f90*/ 	.short	0x0100
        /*0f92*/ 	.byte	0x0a
	.zero		1


	//   ....[26]....
        /*0f94*/ 	.word	0x00000a50
        /*0f98*/ 	.word	0x000000ff
        /*0f9c*/ 	.word	0x000000d0
        /*0fa0*/ 	.short	0x0100
        /*0fa2*/ 	.byte	0x0a
	.zero		1


	//   ....[27]....
        /*0fa4*/ 	.word	0x00000a60
        /*0fa8*/ 	.word	0x000000ff
        /*0fac*/ 	.word	0x000000d8
        /*0fb0*/ 	.short	0x0100
        /*0fb2*/ 	.byte	0x0a
	.zero		1


	//   ....[28]....
        /*0fb4*/ 	.word	0x00001910
        /*0fb8*/ 	.word	0x000000ff
        /*0fbc*/ 	.word	0xfffffff8
        /*0fc0*/ 	.short	0x010a
        /*0fc2*/ 	.byte	0x11
	.zero		1


	//   ....[29]....
        /*0fc4*/ 	.word	0x000022f0
        /*0fc8*/ 	.word	0x000000ff
        /*0fcc*/ 	.word	0x00000000
        /*0fd0*/ 	.short	0x010a
        /*0fd2*/ 	.byte	0x06
	.zero		1


	//   ....[30]....
        /*0fd4*/ 	.word	0x00002330
        /*0fd8*/ 	.word	0x000000ff
        /*0fdc*/ 	.word	0x00000000
        /*0fe0*/ 	.short	0x010a
        /*0fe2*/ 	.byte	0x06
	.zero		1


	//   ....[31]....
        /*0fe4*/ 	.word	0x00003510
        /*0fe8*/ 	.word	0x000000ff
        /*0fec*/ 	.word	0x00000000
        /*0ff0*/ 	.short	0x010a
        /*0ff2*/ 	.byte	0x09
	.zero		1


	//   ....[32]....
        /*0ff4*/ 	.word	0x00003550
        /*0ff8*/ 	.word	0x000000ff
        /*0ffc*/ 	.word	0x00000000
        /*1000*/ 	.short	0x010a
        /*1002*/ 	.byte	0x09
	.zero		1


	//   ....[33]....
        /*1004*/ 	.word	0x00004610
        /*1008*/ 	.word	0x000000e5
        /*100c*/ 	.word	0x00000000
        /*1010*/ 	.short	0x0101
        /*1012*/ 	.byte	0x3f
	.zero		1


	//   ....[34]....
        /*1014*/ 	.word	0x000056d0
        /*1018*/ 	.word	0x000000e3
        /*101c*/ 	.word	0x00000000
        /*1020*/ 	.short	0x0101
        /*1022*/ 	.byte	0x1d
	.zero		1


	//   ....[35]....
        /*1024*/ 	.word	0x00005860
        /*1028*/ 	.word	0x00000018
        /*102c*/ 	.word	0x00000000
        /*1030*/ 	.short	0x0101
        /*1032*/ 	.byte	0x3f
	.zero		1


	//   ....[36]....
        /*1034*/ 	.word	0x00005920
        /*1038*/ 	.word	0x000000ff
        /*103c*/ 	.word	0x00000008
        /*1040*/ 	.short	0x010a
        /*1042*/ 	.byte	0x11
	.zero		1


	//   ....[37]....
        /*1044*/ 	.word	0x0000eb10
        /*1048*/ 	.word	0x00000003
        /*104c*/ 	.word	0x00000000
        /*1050*/ 	.short	0x0101
        /*1052*/ 	.byte	0x1d
	.zero		1


	//   ....[38]....
        /*1054*/ 	.word	0x0000f630
        /*1058*/ 	.word	0x0000000b
        /*105c*/ 	.word	0x00000058
        /*1060*/ 	.short	0x010a
        /*1062*/ 	.byte	0x3f
	.zero		1


	//   ....[39]....
        /*1064*/ 	.word	0x0000fa20
        /*1068*/ 	.word	0x00000004
        /*106c*/ 	.word	0x000000e8
        /*1070*/ 	.short	0x0101
        /*1072*/ 	.byte	0x3f
	.zero		1


	//   ....[40]....
        /*1074*/ 	.word	0x00010210
        /*1078*/ 	.word	0x00000007
        /*107c*/ 	.word	0x00000000
        /*1080*/ 	.short	0x010a
        /*1082*/ 	.byte	0x3f
	.zero		1


	//   ....[41]....
        /*1084*/ 	.word	0x00010290
        /*1088*/ 	.word	0x00000009
        /*108c*/ 	.word	0x00000000
        /*1090*/ 	.short	0x010a
        /*1092*/ 	.byte	0x3f
	.zero		1


	//   ....[42]....
        /*1094*/ 	.word	0x00010320
        /*1098*/ 	.word	0x00000006
        /*109c*/ 	.word	0x00000000
        /*10a0*/ 	.short	0x010a
        /*10a2*/ 	.byte	0x3f
	.zero		1


	//   ....[43]....
        /*10a4*/ 	.word	0x000103b0
        /*10a8*/ 	.word	0x00000009
        /*10ac*/ 	.word	0x00000000
        /*10b0*/ 	.short	0x010a
        /*10b2*/ 	.byte	0x3f
	.zero		1


	//   ....[44]....
        /*10b4*/ 	.word	0x00010440
        /*10b8*/ 	.word	0x00000006
        /*10bc*/ 	.word	0x00000000
        /*10c0*/ 	.short	0x010a
        /*10c2*/ 	.byte	0x3f
	.zero		1


	//   ....[45]....
        /*10c4*/ 	.word	0x000104d0
        /*10c8*/ 	.word	0x00000009
        /*10cc*/ 	.word	0x00000000
        /*10d0*/ 	.short	0x010a
        /*10d2*/ 	.byte	0x3f
	.zero		1


	//   ....[46]....
        /*10d4*/ 	.word	0x00010560
        /*10d8*/ 	.word	0x00000006
        /*10dc*/ 	.word	0x00000000
        /*10e0*/ 	.short	0x010a
        /*10e2*/ 	.byte	0x3f
	.zero		1


	//   ....[47]....
        /*10e4*/ 	.word	0x000105f0
        /*10e8*/ 	.word	0x00000009
        /*10ec*/ 	.word	0x00000000
        /*10f0*/ 	.short	0x010a
        /*10f2*/ 	.byte	0x3f
	.zero		1


	//   ....[48]....
        /*10f4*/ 	.word	0x00010680
        /*10f8*/ 	.word	0x00000006
        /*10fc*/ 	.word	0x00000000
        /*1100*/ 	.short	0x010a
        /*1102*/ 	.byte	0x3f
	.zero		1


	//   ....[49]....
        /*1104*/ 	.word	0x00010710
        /*1108*/ 	.word	0x00000009
        /*110c*/ 	.word	0x00000000
        /*1110*/ 	.short	0x010a
        /*1112*/ 	.byte	0x3f
	.zero		1


	//   ....[50]....
        /*1114*/ 	.word	0x000107a0
        /*1118*/ 	.word	0x00000003
        /*111c*/ 	.word	0x00000000
        /*1120*/ 	.short	0x010a
        /*1122*/ 	.byte	0x3f
	.zero		1


	//   ....[51]....
        /*1124*/ 	.word	0x00010810
        /*1128*/ 	.word	0x00000003
        /*112c*/ 	.word	0xfffffff8
        /*1130*/ 	.short	0x010a
        /*1132*/ 	.byte	0x3f
	.zero		1


	//   ....[52]....
        /*1134*/ 	.word	0x00010870
        /*1138*/ 	.word	0x00000003
        /*113c*/ 	.word	0x00000000
        /*1140*/ 	.short	0x010a
        /*1142*/ 	.byte	0x3f
	.zero		1


	//   ....[53]....
        /*1144*/ 	.word	0x000108e0
        /*1148*/ 	.word	0x00000000
        /*114c*/ 	.word	0x00000000
        /*1150*/ 	.short	0x010a
        /*1152*/ 	.byte	0x3f
	.zero		1


	//   ....[54]....
        /*1154*/ 	.word	0x00010950
        /*1158*/ 	.word	0x00000019
        /*115c*/ 	.word	0x00000008
        /*1160*/ 	.short	0x010a
        /*1162*/ 	.byte	0x3f
	.zero		1


	//   ....[55]....
        /*1164*/ 	.word	0x00010a20
        /*1168*/ 	.word	0x0000000b
        /*116c*/ 	.word	0x00000058
        /*1170*/ 	.short	0x010a
        /*1172*/ 	.byte	0x3f
	.zero		1


	//   ....[56]....
        /*1174*/ 	.word	0x00010b00
        /*1178*/ 	.word	0x00000007
        /*117c*/ 	.word	0x00000000
        /*1180*/ 	.short	0x010a
        /*1182*/ 	.byte	0x3f
	.zero		1


	//   ....[57]....
        /*1184*/ 	.word	0x00010b50
        /*1188*/ 	.word	0x00000009
        /*118c*/ 	.word	0x00000000
        /*1190*/ 	.short	0x010a
        /*1192*/ 	.byte	0x3f
	.zero		1


	//   ....[58]....
        /*1194*/ 	.word	0x00010ba0
        /*1198*/ 	.word	0x00000006
        /*119c*/ 	.word	0x00000000
        /*11a0*/ 	.short	0x010a
        /*11a2*/ 	.byte	0x3f
	.zero		1


	//   ....[59]....
        /*11a4*/ 	.word	0x00010bf0
        /*11a8*/ 	.word	0x00000009
        /*11ac*/ 	.word	0x00000000
        /*11b0*/ 	.short	0x010a
        /*11b2*/ 	.byte	0x3f
	.zero		1


	//   ....[60]....
        /*11b4*/ 	.word	0x00010c40
        /*11b8*/ 	.word	0x00000006
        /*11bc*/ 	.word	0x00000000
        /*11c0*/ 	.short	0x010a
        /*11c2*/ 	.byte	0x3f
	.zero		1


	//   ....[61]....
        /*11c4*/ 	.word	0x00010c90
        /*11c8*/ 	.word	0x00000009
        /*11cc*/ 	.word	0x00000000
        /*11d0*/ 	.short	0x010a
        /*11d2*/ 	.byte	0x3f
	.zero		1


	//   ....[62]....
        /*11d4*/ 	.word	0x00010ce0
        /*11d8*/ 	.word	0x00000006
        /*11dc*/ 	.word	0x00000000
        /*11e0*/ 	.short	0x010a
        /*11e2*/ 	.byte	0x3f
	.zero		1


	//   ....[63]....
        /*11e4*/ 	.word	0x00010d30
        /*11e8*/ 	.word	0x00000009
        /*11ec*/ 	.word	0x00000000
        /*11f0*/ 	.short	0x010a
        /*11f2*/ 	.byte	0x3f
	.zero		1


	//   ....[64]....
        /*11f4*/ 	.word	0x00010d80
        /*11f8*/ 	.word	0x00000006
        /*11fc*/ 	.word	0x00000000
        /*1200*/ 	.short	0x010a
        /*1202*/ 	.byte	0x3f
	.zero		1


	//   ....[65]....
        /*1204*/ 	.word	0x00010dd0
        /*1208*/ 	.word	0x00000009
        /*120c*/ 	.word	0x00000000
        /*1210*/ 	.short	0x010a
        /*1212*/ 	.byte	0x3f
	.zero		1


	//----- nvinfo : EIATTR_NUM_MBARRIERS
	.align		4
.L_30:
        /*1214*/ 	.byte	0x03, 0x38
        /*1216*/ 	.short	0x001c


	//----- nvinfo : EIATTR_EXIT_INSTR_OFFSETS
	.align		4
        /*1218*/ 	.byte	0x04, 0x1c
        /*121a*/ 	.short	(.L_32 - .L_31)


	//   ....[0]....
.L_31:
        /*121c*/ 	.word	0x00001650


	//   ....[1]....
        /*1220*/ 	.word	0x000016b0


	//   ....[2]....
        /*1224*/ 	.word	0x0000f220


	//   ....[3]....
        /*1228*/ 	.word	0x0000f250


	//   ....[4]....
        /*122c*/ 	.word	0x000107f0


	//----- nvinfo : EIATTR_MAX_THREADS
	.align		4
.L_32:
        /*1230*/ 	.byte	0x04, 0x05
        /*1232*/ 	.short	(.L_34 - .L_33)
.L_33:
        /*1234*/ 	.word	0x00000180
        /*1238*/ 	.word	0x00000001
        /*123c*/ 	.word	0x00000001


	//----- nvinfo : EIATTR_CRS_STACK_SIZE
	.align		4
.L_34:
        /*1240*/ 	.byte	0x04, 0x1e
        /*1242*/ 	.short	(.L_36 - .L_35)
.L_35:
        /*1244*/ 	.word	0x00000000


	//----- nvinfo : EIATTR_CBANK_PARAM_SIZE
	.align		4
.L_36:
        /*1248*/ 	.byte	0x03, 0x19
        /*124a*/ 	.short	0x0470


	//----- nvinfo : EIATTR_PARAM_CBANK
	.align		4
        /*124c*/ 	.byte	0x04, 0x0a
        /*124e*/ 	.short	(.L_38 - .L_37)
	.align		4
.L_37:
        /*1250*/ 	.word	index@(.nv.constant0._ZN7cutlass13device_kernelINS_4gemm6kernel13GemmUniversalIN4cute5tupleIJiiiiEEENS1_10collective13CollectiveMmaINS1_37MainloopSm90TmaGmmaWarpSpecializedFP8ILi11ENS5_IJNS4_1CILi2EEESB_NSA_ILi1EEEEEENS1_32KernelTmaWarpSpecializedPingpongEEENS5_IJNSA_ILi64EEENSA_ILi256EEESG_EEENS_12float_e5m2_tENS5_IJlSC_lEEESJ_SK_NS4_8TiledMMAINS4_8MMA_AtomIJNS4_4SM904GMMA31MMA_64x256x32_F32E5M2E5M2_SS_TNILNSO_7ScaleInE1ELSQ_1EEEEEENS4_6LayoutINS5_IJSC_SC_SC_EEENS5_IJNSA_ILi0EEESV_SV_EEEEENS5_IJNS4_10UnderscoreESY_SY_EEEEENS4_23SM90_TMA_LOAD_MULTICASTENS4_14ComposedLayoutINS4_7SwizzleILi2ELi4ELi3EEENS4_18smem_ptr_flag_bitsILi8EEENST_INS5_IJNSA_ILi8EEESG_EEENS5_IJSG_SC_EEEEEEEvNS4_8identityES11_S1B_vS1C_EENS_8epilogue10collective6detail29Sm90TmaWarpSpecializedAdapterINS1F_15DefaultEpilogueISJ_SK_SK_NS1E_6thread17LinearCombinationISJ_Li1EffLNS1J_9ScaleType4KindE0ELNS_15FloatRoundStyleE2ESJ_EENS1_15EpilogueDefaultEEEEEvvEEEEvNT_6ParamsE)
        /*1254*/ 	.short	0x0210
        /*1256*/ 	.short	0x0470


	//----- nvinfo : EIATTR_SW_WAR
	.align		4
.L_38:
        /*1258*/ 	.byte	0x04, 0x36
        /*125a*/ 	.short	(.L_40 - .L_39)
.L_39:
        /*125c*/ 	.word	0x00000008
.L_40:


//--------------------- .nv.callgraph             --------------------------
	.section	.nv.callgraph,"",@"SHT_CUDA_CALLGRAPH"
	.align	4
	.sectionentsize	8
	.align		4
        /*0000*/ 	.word	0x00000000
	.align		4
        /*0004*/ 	.word	0xffffffff
	.align		4
        /*0008*/ 	.word	0x00000000
	.align		4
        /*000c*/ 	.word	0xfffffffe
	.align		4
        /*0010*/ 	.word	0x00000000
	.align		4
        /*0014*/ 	.word	0xfffffffd
	.align		4
        /*0018*/ 	.word	0x00000000
	.align		4
        /*001c*/ 	.word	0xfffffffc


//--------------------- .nv.constant4             --------------------------
	.section	.nv.constant4,"a",@progbits
	.align	8
	.align		8
.nv.constant4:
        /*0000*/ 	.dword	_ZN40_INTERNAL_6d33a5d2_4_k_cu_6e4df938_236024cuda3std3__45__cpo5beginE
	.align		8
        /*0008*/ 	.dword	_ZN40_INTERNAL_6d33a5d2_4_k_cu_6e4df938_236024cuda3std3__45__cpo3endE
	.align		8
        /*0010*/ 	.dword	_ZN40_INTERNAL_6d33a5d2_4_k_cu_6e4df938_236024cuda3std3__45__cpo6cbeginE
	.align		8
        /*0018*/ 	.dword	_ZN40_INTERNAL_6d33a5d2_4_k_cu_6e4df938_236024cuda3std3__45__cpo4cendE
	.align		8
        /*0020*/ 	.dword	_ZN40_INTERNAL_6d33a5d2_4_k_cu_6e4df938_236024cuda3std3__442_GLOBAL__N__6d33a5d2_4_k_cu_6e4df938_236026ignoreE
	.align		8
        /*0028*/ 	.dword	_ZN40_INTERNAL_6d33a5d2_4_k_cu_6e4df938_236024cuda3std3__419piecewise_constructE
	.align		8
        /*0030*/ 	.dword	_ZN40_INTERNAL_6d33a5d2_4_k_cu_6e4df938_236024cuda3std3__48in_placeE
	.align		8
        /*0038*/ 	.dword	_ZN40_INTERNAL_6d33a5d2_4_k_cu_6e4df938_236024cuda3std6ranges3__45__cpo4swapE
	.align		8
        /*0040*/ 	.dword	_ZN40_INTERNAL_6d33a5d2_4_k_cu_6e4df938_236024cuda3std6ranges3__45__cpo9iter_moveE
	.align		8
        /*0048*/ 	.dword	_ZN40_INTERNAL_6d33a5d2_4_k_cu_6e4df938_236024cute7productE
	.align		8
        /*0050*/ 	.dword	_ZN40_INTERNAL_6d33a5d2_4_k_cu_6e4df938_236024cute1_E


//--------------------- .text._ZN7cutlass13device_kernelINS_4gemm6kernel13GemmUniversalIN4cute5tupleIJiiiiEEENS1_10collective13CollectiveMmaINS1_37MainloopSm90TmaGmmaWarpSpecializedFP8ILi11ENS5_IJNS4_1CILi2EEESB_NSA_ILi1EEEEEENS1_32KernelTmaWarpSpecializedPingpongEEENS5_IJNSA_ILi64EEENSA_ILi256EEESG_EEENS_12float_e5m2_tENS5_IJlSC_lEEESJ_SK_NS4_8TiledMMAINS4_8MMA_AtomIJNS4_4SM904GMMA31MMA_64x256x32_F32E5M2E5M2_SS_TNILNSO_7ScaleInE1ELSQ_1EEEEEENS4_6LayoutINS5_IJSC_SC_SC_EEENS5_IJNSA_ILi0EEESV_SV_EEEEENS5_IJNS4_10UnderscoreESY_SY_EEEEENS4_23SM90_TMA_LOAD_MULTICASTENS4_14ComposedLayoutINS4_7SwizzleILi2ELi4ELi3EEENS4_18smem_ptr_flag_bitsILi8EEENST_INS5_IJNSA_ILi8EEESG_EEENS5_IJSG_SC_EEEEEEEvNS4_8identityES11_S1B_vS1C_EENS_8epilogue10collective6detail29Sm90TmaWarpSpecializedAdapterINS1F_15DefaultEpilogueISJ_SK_SK_NS1E_6thread17LinearCombinationISJ_Li1EffLNS1J_9ScaleType4KindE0ELNS_15FloatRoundStyleE2ESJ_EENS1_15EpilogueDefaultEEEEEvvEEEEvNT_6ParamsE --------------------------
	.section	.text._ZN7cutlass13device_kernelINS_4gemm6kernel13GemmUniversalIN4cute5tupleIJiiiiEEENS1_10collective13CollectiveMmaINS1_37MainloopSm90TmaGmmaWarpSpecializedFP8ILi11ENS5_IJNS4_1CILi2EEESB_NSA_ILi1EEEEEENS1_32KernelTmaWarpSpecializedPingpongEEENS5_IJNSA_ILi64EEENSA_ILi256EEESG_EEENS_12float_e5m2_tENS5_IJlSC_lEEESJ_SK_NS4_8TiledMMAINS4_8MMA_AtomIJNS4_4SM904GMMA31MMA_64x256x32_F32E5M2E5M2_SS_TNILNSO_7ScaleInE1ELSQ_1EEEEEENS4_6LayoutINS5_IJSC_SC_SC_EEENS5_IJNSA_ILi0EEESV_SV_EEEEENS5_IJNS4_10UnderscoreESY_SY_EEEEENS4_23SM90_TMA_LOAD_MULTICASTENS4_14ComposedLayoutINS4_7SwizzleILi2ELi4ELi3EEENS4_18smem_ptr_flag_bitsILi8EEENST_INS5_IJNSA_ILi8EEESG_EEENS5_IJSG_SC_EEEEEEEvNS4_8identityES11_S1B_vS1C_EENS_8epilogue10collective6detail29Sm90TmaWarpSpecializedAdapterINS1F_15DefaultEpilogueISJ_SK_SK_NS1E_6thread17LinearCombinationISJ_Li1EffLNS1J_9ScaleType4KindE0ELNS_15FloatRoundStyleE2ESJ_EENS1_15EpilogueDefaultEEEEEvvEEEEvNT_6ParamsE,"ax",@progbits
	.align	128
.text._ZN7cutlass13device_kernelINS_4gemm6kernel13GemmUniversalIN4cute5tupleIJiiiiEEENS1_10collective13CollectiveMmaINS1_37MainloopSm90TmaGmmaWarpSpecializedFP8ILi11ENS5_IJNS4_1CILi2EEESB_NSA_ILi1EEEEEENS1_32KernelTmaWarpSpecializedPingpongEEENS5_IJNSA_ILi64EEENSA_ILi256EEESG_EEENS_12float_e5m2_tENS5_IJlSC_lEEESJ_SK_NS4_8TiledMMAINS4_8MMA_AtomIJNS4_4SM904GMMA31MMA_64x256x32_F32E5M2E5M2_SS_TNILNSO_7ScaleInE1ELSQ_1EEEEEENS4_6LayoutINS5_IJSC_SC_SC_EEENS5_IJNSA_ILi0EEESV_SV_EEEEENS5_IJNS4_10UnderscoreESY_SY_EEEEENS4_23SM90_TMA_LOAD_MULTICASTENS4_14ComposedLayoutINS4_7SwizzleILi2ELi4ELi3EEENS4_18smem_ptr_flag_bitsILi8EEENST_INS5_IJNSA_ILi8EEESG_EEENS5_IJSG_SC_EEEEEEEvNS4_8identityES11_S1B_vS1C_EENS_8epilogue10collective6detail29Sm90TmaWarpSpecializedAdapterINS1F_15DefaultEpilogueISJ_SK_SK_NS1E_6thread17LinearCombinationISJ_Li1EffLNS1J_9ScaleType4KindE0ELNS_15FloatRoundStyleE2ESJ_EENS1_15EpilogueDefaultEEEEEvvEEEEvNT_6ParamsE:
        .type           _ZN7cutlass13device_kernelINS_4gemm6kernel13GemmUniversalIN4cute5tupleIJiiiiEEENS1_10collective13CollectiveMmaINS1_37MainloopSm90TmaGmmaWarpSpecializedFP8ILi11ENS5_IJNS4_1CILi2EEESB_NSA_ILi1EEEEEENS1_32KernelTmaWarpSpecializedPingpongEEENS5_IJNSA_ILi64EEENSA_ILi256EEESG_EEENS_12float_e5m2_tENS5_IJlSC_lEEESJ_SK_NS4_8TiledMMAINS4_8MMA_AtomIJNS4_4SM904GMMA31MMA_64x256x32_F32E5M2E5M2_SS_TNILNSO_7ScaleInE1ELSQ_1EEEEEENS4_6LayoutINS5_IJSC_SC_SC_EEENS5_IJNSA_ILi0EEESV_SV_EEEEENS5_IJNS4_10UnderscoreESY_SY_EEEEENS4_23SM90_TMA_LOAD_MULTICASTENS4_14ComposedLayoutINS4_7SwizzleILi2ELi4ELi3EEENS4_18smem_ptr_flag_bitsILi8EEENST_INS5_IJNSA_ILi8EEESG_EEENS5_IJSG_SC_EEEEEEEvNS4_8identityES11_S1B_vS1C_EENS_8epilogue10collective6detail29Sm90TmaWarpSpecializedAdapterINS1F_15DefaultEpilogueISJ_SK_SK_NS1E_6thread17LinearCombinationISJ_Li1EffLNS1J_9ScaleType4KindE0ELNS_15FloatRoundStyleE2ESJ_EENS1_15EpilogueDefaultEEEEEvvEEEEvNT_6ParamsE,@function
        .size           _ZN7cutlass13device_kernelINS_4gemm6kernel13GemmUniversalIN4cute5tupleIJiiiiEEENS1_10collective13CollectiveMmaINS1_37MainloopSm90TmaGmmaWarpSpecializedFP8ILi11ENS5_IJNS4_1CILi2EEESB_NSA_ILi1EEEEEENS1_32KernelTmaWarpSpecializedPingpongEEENS5_IJNSA_ILi64EEENSA_ILi256EEESG_EEENS_12float_e5m2_tENS5_IJlSC_lEEESJ_SK_NS4_8TiledMMAINS4_8MMA_AtomIJNS4_4SM904GMMA31MMA_64x256x32_F32E5M2E5M2_SS_TNILNSO_7ScaleInE1ELSQ_1EEEEEENS4_6LayoutINS5_IJSC_SC_SC_EEENS5_IJNSA_ILi0EEESV_SV_EEEEENS5_IJNS4_10UnderscoreESY_SY_EEEEENS4_23SM90_TMA_LOAD_MULTICASTENS4_14ComposedLayoutINS4_7SwizzleILi2ELi4ELi3EEENS4_18smem_ptr_flag_bitsILi8EEENST_INS5_IJNSA_ILi8EEESG_EEENS5_IJSG_SC_EEEEEEEvNS4_8identityES11_S1B_vS1C_EENS_8epilogue10collective6detail29Sm90TmaWarpSpecializedAdapterINS1F_15DefaultEpilogueISJ_SK_SK_NS1E_6thread17LinearCombinationISJ_Li1EffLNS1J_9ScaleType4KindE0ELNS_15FloatRoundStyleE2ESJ_EENS1_15EpilogueDefaultEEEEEvvEEEEvNT_6ParamsE,(.L_x_351 - _ZN7cutlass13device_kernelINS_4gemm6kernel13GemmUniversalIN4cute5tupleIJiiiiEEENS1_10collective13CollectiveMmaINS1_37MainloopSm90TmaGmmaWarpSpecializedFP8ILi11ENS5_IJNS4_1CILi2EEESB_NSA_ILi1EEEEEENS1_32KernelTmaWarpSpecializedPingpongEEENS5_IJNSA_ILi64EEENSA_ILi256EEESG_EEENS_12float_e5m2_tENS5_IJlSC_lEEESJ_SK_NS4_8TiledMMAINS4_8MMA_AtomIJNS4_4SM904GMMA31MMA_64x256x32_F32E5M2E5M2_SS_TNILNSO_7ScaleInE1ELSQ_1EEEEEENS4_6LayoutINS5_IJSC_SC_SC_EEENS5_IJNSA_ILi0EEESV_SV_EEEEENS5_IJNS4_10UnderscoreESY_SY_EEEEENS4_23SM90_TMA_LOAD_MULTICASTENS4_14ComposedLayoutINS4_7SwizzleILi2ELi4ELi3EEENS4_18smem_ptr_flag_bitsILi8EEENST_INS5_IJNSA_ILi8EEESG_EEENS5_IJSG_SC_EEEEEEEvNS4_8identityES11_S1B_vS1C_EENS_8epilogue10collective6detail29Sm90TmaWarpSpecializedAdapterINS1F_15DefaultEpilogueISJ_SK_SK_NS1E_6thread17LinearCombinationISJ_Li1EffLNS1J_9ScaleType4KindE0ELNS_15FloatRoundStyleE2ESJ_EENS1_15EpilogueDefaultEEEEEvvEEEEvNT_6ParamsE)
        .other          _ZN7cutlass13device_kernelINS_4gemm6kernel13GemmUniversalIN4cute5tupleIJiiiiEEENS1_10collective13CollectiveMmaINS1_37MainloopSm90TmaGmmaWarpSpecializedFP8ILi11ENS5_IJNS4_1CILi2EEESB_NSA_ILi1EEEEEENS1_32KernelTmaWarpSpecializedPingpongEEENS5_IJNSA_ILi64EEENSA_ILi256EEESG_EEENS_12float_e5m2_tENS5_IJlSC_lEEESJ_SK_NS4_8TiledMMAINS4_8MMA_AtomIJNS4_4SM904GMMA31MMA_64x256x32_F32E5M2E5M2_SS_TNILNSO_7ScaleInE1ELSQ_1EEEEEENS4_6LayoutINS5_IJSC_SC_SC_EEENS5_IJNSA_ILi0EEESV_SV_EEEEENS5_IJNS4_10UnderscoreESY_SY_EEEEENS4_23SM90_TMA_LOAD_MULTICASTENS4_14ComposedLayoutINS4_7SwizzleILi2ELi4ELi3EEENS4_18smem_ptr_flag_bitsILi8EEENST_INS5_IJNSA_ILi8EEESG_EEENS5_IJSG_SC_EEEEEEEvNS4_8identityES11_S1B_vS1C_EENS_8epilogue10collective6detail29Sm90TmaWarpSpecializedAdapterINS1F_15DefaultEpilogueISJ_SK_SK_NS1E_6thread17LinearCombinationISJ_Li1EffLNS1J_9ScaleType4KindE0ELNS_15FloatRoundStyleE2ESJ_EENS1_15EpilogueDefaultEEEEEvvEEEEvNT_6ParamsE,@"STO_CUDA_ENTRY STV_DEFAULT"
_ZN7cutlass13device_kernelINS_4gemm6kernel13GemmUniversalIN4cute5tupleIJiiiiEEENS1_10collective13CollectiveMmaINS1_37MainloopSm90TmaGmmaWarpSpecializedFP8ILi11ENS5_IJNS4_1CILi2EEESB_NSA_ILi1EEEEEENS1_32KernelTmaWarpSpecializedPingpongEEENS5_IJNSA_ILi64EEENSA_ILi256EEESG_EEENS_12float_e5m2_tENS5_IJlSC_lEEESJ_SK_NS4_8TiledMMAINS4_8MMA_AtomIJNS4_4SM904GMMA31MMA_64x256x32_F32E5M2E5M2_SS_TNILNSO_7ScaleInE1ELSQ_1EEEEEENS4_6LayoutINS5_IJSC_SC_SC_EEENS5_IJNSA_ILi0EEESV_SV_EEEEENS5_IJNS4_10UnderscoreESY_SY_EEEEENS4_23SM90_TMA_LOAD_MULTICASTENS4_14ComposedLayoutINS4_7SwizzleILi2ELi4ELi3EEENS4_18smem_ptr_flag_bitsILi8EEENST_INS5_IJNSA_ILi8EEESG_EEENS5_IJSG_SC_EEEEEEEvNS4_8identityES11_S1B_vS1C_EENS_8epilogue10collective6detail29Sm90TmaWarpSpecializedAdapterINS1F_15DefaultEpilogueISJ_SK_SK_NS1E_6thread17LinearCombinationISJ_Li1EffLNS1J_9ScaleType4KindE0ELNS_15FloatRoundStyleE2ESJ_EENS1_15EpilogueDefaultEEEEEvvEEEEvNT_6ParamsE:
[----:B------:R-:W0:Y:S02]  /*0000*/  LDC R1, c[0x0][0x28] ;  /* 0x00000a00ff017b82 */ /* 0x000e240000000800 */
[----:B0-----:R-:W-:Y:S01]  /*0010*/  VIADD R1, R1, 0xfffffee8 ;  /* 0xfffffee801017836 */ /* 0x001fe20000000000 */
[----:B------:R-:W0:Y:S01]  /*0020*/  S2R R2, SR_TID.X ;  /* 0x0000000000027919 */ /* 0x000e220000002100 */
[----:B------:R-:W-:Y:S01]  /*0030*/  ELECT P0, URZ, PT ;  /* 0x00000000003f782f */ /* 0x000fe20003800000 */
[----:B------:R-:W-:Y:S01]  /*0040*/  BSSY B0, `(.L_x_0) ;  /* 0x0000014000007945 */ /* 0x000fe20003800000 */
[--C-:B0-----:R-:W-:Y:S02]  /*0050*/  SHF.R.U32.HI R0, RZ, 0x5, R2.reuse ;  /* 0x00000005ff007819 */ /* 0x101fe40000011602 */
[----:B------:R-:W-:-:S03]  /*0060*/  SHF.R.U32.HI R5, RZ, 0x7, R2 ;  /* 0x00000007ff057819 */ /* 0x000fc60000011602 */
[----:B------:R-:W0:Y:S02]  /*0070*/  SHFL.IDX PT, R3, R0, RZ, 0x1f ;  /* 0x00001fff00037589 */ /* 0x000e2400000e0000 */
[----:B0-----:R-:W-:Y:S02]  /*0080*/  R2UR UR6, R3 ;  /* 0x00000000030672ca */ /* 0x001fe400000e0000 */
[----:B------:R0:W1:Y:S11]  /*0090*/  SHFL.IDX PT, R3, R5, RZ, 0x1f ;  /* 0x00001fff05037589 */ /* 0x00007600000e0000 */
[----:B------:R-:W-:-:S02]  /*00a0*/  USHF.R.S32.HI UR4, URZ, 0x1f, UR6 ;  /* 0x0000001f3f047899 */ /* 0x000fc40008011406 */
[----:B------:R-:W-:Y:S02]  /*00b0*/  ISETP.NE.OR P0, PT, RZ, UR6, !P0 ;  /* 0x00000006ff007c0c */ /* 0x000fe4000c705670 */
[----:B------:R-:W-:-:S04]  /*00c0*/  ULEA.HI UR4, UR4, UR6, URZ, 0x2 ;  /* 0x0000000604047291 */ /* 0x000fc8000f8f103f */
[----:B------:R-:W-:-:S04]  /*00d0*/  ULOP3.LUT UR4, UR4, 0xfffffffc, URZ, 0xc0, !UPT ;  /* 0xfffffffc04047892 */ /* 0x000fc8000f8ec03f */
[----:B------:R-:W-:-:S03]  /*00e0*/  UIADD3 UR6, UR6, -UR4, URZ ;  /* 0x8000000406067290 */ /* 0x000fc6000fffe03f */
[----:B01----:R-:W-:Y:S09]  /*00f0*/  @P0 BRA `(.L_x_1) ;  /* 0x0000000000200947 */ /* 0x003ff20003800000 */
[----:B------:R-:W-:Y:S02]  /*0100*/  ULDC.64 UR4, c[0x0][0x198] ;  /* 0x0000660000047ab9 */ /* 0x000fe40000000a00 */
[----:B------:R-:W-:Y:S02]  /*0110*/  UIADD3 UR8, UP0, UR4, 0xf0, URZ ;  /* 0x000000f004087890 */ /* 0x000fe4000ff1e03f */
[----:B------:R-:W-:Y:S02]  /*0120*/  UIADD3 UR4, UP1, UR4, 0x1f0, URZ ;  /* 0x000001f004047890 */ /* 0x000fe4000ff3e03f */
[----:B------:R-:W-:Y:S02]  /*0130*/  UIADD3.X UR9, URZ, UR5, URZ, UP0, !UPT ;  /* 0x000000053f097290 */ /* 0x000fe400087fe43f */
[----:B------:R-:W-:-:S07]  /*0140*/  UIADD3.X UR5, URZ, UR5, URZ, UP1, !UPT ;  /* 0x000000053f057290 */ /* 0x000fce0008ffe43f */
[----:B------:R0:W-:Y:S02]  /*0150*/  UTMACCTL.PF [UR8] ;  /* 0x00000000080079b9 */ /* 0x0001e40008040000 */
[----:B------:R0:W-:Y:S02]  /*0160*/  UTMACCTL.PF [UR4] ;  /* 0x00000000040079b9 */ /* 0x0001e40008040000 */
[----:B0-----:R-:W-:Y:S01]  /*0170*/  NOP ;  /* 0x0000000000007918 */ /* 0x001fe20000000000 */
.L_x_1:
[----:B------:R-:W-:Y:S05]  /*0180*/  BSYNC B0 ;  /* 0x0000000000007941 */ /* 0x000fea0003800000 */
.L_x_0:
[----:B------:R-:W0:Y:S01]  /*0190*/  SHFL.IDX PT, R6, R0, RZ, 0x1f ;  /* 0x00001fff00067589 */ /* 0x000e2200000e0000 */
[----:B------:R-:W-:Y:S01]  /*01a0*/  R2UR UR14, R3 ;  /* 0x00000000030e72ca */ /* 0x000fe200000e0000 */
[----:B------:R-:W-:-:S04]  /*01b0*/  UISETP.NE.AND UP0, UPT, UR6, 0x3, UPT ;  /* 0x000000030600788c */ /* 0x000fc8000bf05270 */
[----:B------:R-:W-:-:S08]  /*01c0*/  UISETP.EQ.OR UP0, UPT, UR6, URZ, !UP0 ;  /* 0x0000003f0600728c */ /* 0x000fd0000c702670 */
[----:B------:R-:W-:Y:S02]  /*01d0*/  UIADD3 UR12, UR14, -0x1, URZ ;  /* 0xffffffff0e0c7890 */ /* 0x000fe4000fffe03f */
[----:B------:R-:W-:Y:S02]  /*01e0*/  UISETP.EQ.AND UP0, UPT, UR14, URZ, UP0 ;  /* 0x0000003f0e00728c */ /* 0x000fe40008702270 */
[----:B------:R-:W-:Y:S02]  /*01f0*/  UISETP.GE.U32.AND UP1, UPT, UR12, 0x2, UPT ;  /* 0x000000020c00788c */ /* 0x000fe4000bf26070 */
[----:B------:R-:W-:Y:S01]  /*0200*/  USEL UR13, URZ, 0x1, !UP0 ;  /* 0x000000013f0d7887 */ /* 0x000fe2000c000000 */
[----:B0-----:R-:W-:-:S03]  /*0210*/  ISETP.NE.AND P0, PT, R6, RZ, PT ;  /* 0x000000ff0600720c */ /* 0x001fc60003f05270 */
[----:B------:R-:W-:-:S10]  /*0220*/  USEL UR13, UR13, 0x2, UP1 ;  /* 0x000000020d0d7887 */ /* 0x000fd40008800000 */
[----:B------:R-:W-:Y:S05]  /*0230*/  @P0 BRA `(.L_x_2) ;  /* 0x00000000009c0947 */ /* 0x000fea0003800000 */
[----:B------:R-:W-:Y:S01]  /*0240*/  ELECT P0, URZ, PT ;  /* 0x00000000003f782f */ /* 0x000fe20003800000 */
[----:B------:R-:W-:-:S12]  /*0250*/  BSSY B0, `(.L_x_2) ;  /* 0x0000025000007945 */ /* 0x000fd80003800000 */
[----:B------:R-:W-:Y:S05]  /*0260*/  @!P0 BRA `(.L_x_3) ;  /* 0x00000000008c8947 */ /* 0x000fea0003800000 */
[----:B------:R-:W0:Y:S01]  /*0270*/  S2UR UR7, SR_CgaCtaId ;  /* 0x00000000000779c3 */ /* 0x000e220000008800 */
[----:B------:R-:W-:Y:S01]  /*0280*/  UMOV UR4, 0x400 ;  /* 0x0000040000047882 */ /* 0x000fe20000000000 */
[----:B------:R-:W-:Y:S01]  /*0290*/  UMOV UR5, 0x1 ;  /* 0x0000000100057882 */ /* 0x000fe20000000000 */
[----:B------:R-:W-:Y:S02]  /*02a0*/  UMOV UR8, 0x3 ;  /* 0x0000000300087882 */ /* 0x000fe40000000000 */
[----:B------:R-:W-:-:S04]  /*02b0*/  UIADD3 UR8, -UR8, 0x100000, URZ ;  /* 0x0010000008087890 */ /* 0x000fc8000fffe13f */
[----:B------:R-:W-:Y:S02]  /*02c0*/  USHF.L.U32 UR9, UR8, 0xb, URZ ;  /* 0x0000000b08097899 */ /* 0x000fe4000800063f */
[----:B------:R-:W-:Y:S02]  /*02d0*/  USHF.L.U32 UR8, UR8, 0x1, URZ ;  /* 0x0000000108087899 */ /* 0x000fe4000800063f */
[----:B0-----:R-:W-:Y:S02]  /*02e0*/  ULEA UR7, UR7, UR4, 0x18 ;  /* 0x0000000407077291 */ /* 0x001fe4000f8ec03f */
[----:B------:R-:W-:-:S04]  /*02f0*/  UIADD3 UR4, -UR5, 0x100000, URZ ;  /* 0x0010000005047890 */ /* 0x000fc8000fffe13f */
[----:B------:R-:W-:Y:S02]  /*0300*/  USHF.L.U32 UR5, UR4, 0xb, URZ ;  /* 0x0000000b04057899 */ /* 0x000fe4000800063f */
[----:B------:R-:W-:Y:S01]  /*0310*/  USHF.L.U32 UR4, UR4, 0x1, URZ ;  /* 0x0000000104047899 */ /* 0x000fe2000800063f */
[----:B------:R-:W0:Y:S11]  /*0320*/  FENCE.VIEW.ASYNC.S ;  /* 0x00000000000073c6 */ /* 0x000e360000000000 */
[----:B0-----:R0:W1:Y:S01]  /*0330*/  SYNCS.EXCH.64 URZ, [UR7], UR4 ;  /* 0x00000004073f75b2 */ /* 0x0010620008000100 */
[----:B------:R0:W2:Y:S01]  /*0340*/  SYNCS.EXCH.64 URZ, [UR7+0x58], UR8 ;  /* 0x00005808073f75b2 */ /* 0x0000a20008000100 */
[----:B------:R0:W3:Y:S01]  /*0350*/  SYNCS.EXCH.64 URZ, [UR7+0x8], UR4 ;  /* 0x00000804073f75b2 */ /* 0x0000e20008000100 */
[----:B------:R0:W4:Y:S01]  /*0360*/  SYNCS.EXCH.64 URZ, [UR7+0x60], UR8 ;  /* 0x00006008073f75b2 */ /* 0x0001220008000100 */
[----:B------:R0:W0:Y:S01]  /*0370*/  SYNCS.EXCH.64 URZ, [UR7+0x10], UR4 ;  /* 0x00001004073f75b2 */ /* 0x0000220008000100 */
        /* <DEDUP_REMOVED lines=17> */
[----:B------:R-:W-:Y:S01]  /*0490*/  NOP ;  /* 0x0000000000007918 */ /* 0x000fe20000000000 */
.L_x_3:
[----:B0-----:R-:W-:Y:S05]  /*04a0*/  BSYNC B0 ;  /* 0x0000000000007941 */ /* 0x001fea0003800000 */
.L_x_2:
[----:B------:R-:W-:Y:S01]  /*04b0*/  SHF.R.S32.HI R3, RZ, 0x1f, R2 ;  /* 0x0000001fff037819 */ /* 0x000fe20000011402 */
[----:B------:R-:W0:Y:S01]  /*04c0*/  SHFL.IDX PT, R7, R0, RZ, 0x1f ;  /* 0x00001fff00077589 */ /* 0x000e2200000e0000 */
[----:B------:R-:W5:Y:S01]  /*04d0*/  S2UR UR15, SR_CTAID.X ;  /* 0x00000000000f79c3 */ /* 0x000f620000002500 */
[----:B------:R-:W-:Y:S02]  /*04e0*/  ELECT P0, URZ, PT ;  /* 0x00000000003f782f */ /* 0x000fe40003800000 */
[----:B------:R-:W-:Y:S01]  /*04f0*/  LEA.HI R3, R3, R2, RZ, 0x7 ;  /* 0x0000000203037211 */ /* 0x000fe200078f38ff */
[----:B------:R5:W1:Y:S01]  /*0500*/  SHFL.IDX PT, R10, R0, RZ, 0x1f ;  /* 0x00001fff000a7589 */ /* 0x000a6200000e0000 */
[----:B------:R-:W-:Y:S01]  /*0510*/  SHF.R.S32.HI R9, RZ, 0x1f, R6 ;  /* 0x0000001fff097819 */ /* 0x000fe20000011406 */
[----:B------:R-:W-:Y:S01]  /*0520*/  ULDC UR4, c[0x0][0x150] ;  /* 0x0000540000047ab9 */ /* 0x000fe20000000800 */
[----:B------:R-:W-:Y:S02]  /*0530*/  LOP3.LUT R3, R3, 0xffffff80, RZ, 0xc0, !PT ;  /* 0xffffff8003037812 */ /* 0x000fe400078ec0ff */
[----:B------:R-:W-:-:S02]  /*0540*/  ELECT P1, URZ, PT ;  /* 0x00000000003f782f */ /* 0x000fc40003820000 */
[----:B------:R-:W-:Y:S01]  /*0550*/  LEA.HI R9, R9, R6, RZ, 0x2 ;  /* 0x0000000609097211 */ /* 0x000fe200078f10ff */
[----:B------:R-:W2:Y:S01]  /*0560*/  LDC R13, c[0x0][0x144] ;  /* 0x00005100ff0d7b82 */ /* 0x000ea20000000800 */
[----:B------:R-:W-:Y:S01]  /*0570*/  UMOV UR9, 0x80 ;  /* 0x0000008000097882 */ /* 0x000fe20000000000 */
[----:B------:R-:W-:Y:S01]  /*0580*/  IMAD.IADD R3, R2, 0x1, -R3 ;  /* 0x0000000102037824 */ /* 0x000fe200078e0a03 */
[----:B------:R-:W-:Y:S01]  /*0590*/  LOP3.LUT R9, R9, 0x3ffffffc, RZ, 0xc0, !PT ;  /* 0x3ffffffc09097812 */ /* 0x000fe200078ec0ff */
[----:B------:R-:W-:Y:S01]  /*05a0*/  NOP ;  /* 0x0000000000007918 */ /* 0x000fe20000000000 */
[----:B------:R-:W-:Y:S01]  /*05b0*/  NOP ;  /* 0x0000000000007918 */ /* 0x000fe20000000000 */
[----:B------:R-:W-:Y:S02]  /*05c0*/  ISETP.NE.AND P3, PT, RZ, UR14, PT ;  /* 0x0000000eff007c0c */ /* 0x000fe4000bf65270 */
[----:B------:R-:W-:Y:S01]  /*05d0*/  SHF.R.S32.HI R12, RZ, 0x1f, R3 ;  /* 0x0000001fff0c7819 */ /* 0x000fe20000011403 */
[----:B------:R-:W-:Y:S01]  /*05e0*/  IMAD.IADD R9, R6, 0x1, -R9 ;  /* 0x0000000106097824 */ /* 0x000fe200078e0a09 */
[----:B------:R-:W3:Y:S01]  /*05f0*/  LDC R15, c[0x0][0x148] ;  /* 0x00005200ff0f7b82 */ /* 0x000ee20000000800 */
[----:B------:R-:W4:Y:S01]  /*0600*/  SHFL.IDX PT, R6, R5, RZ, 0x1f ;  /* 0x00001fff05067589 */ /* 0x000f2200000e0000 */
[----:B------:R-:W-:-:S02]  /*0610*/  LEA.HI R4, R12, R3, RZ, 0x3 ;  /* 0x000000030c047211 */ /* 0x000fc400078f18ff */
[----:B0-----:R-:W-:Y:S02]  /*0620*/  ISETP.NE.OR P0, PT, R7, RZ, !P0 ;  /* 0x000000ff0700720c */ /* 0x001fe40004705670 */
[--C-:B------:R-:W-:Y:S02]  /*0630*/  SHF.R.S32.HI R7, RZ, 0x3, R4.reuse ;  /* 0x00000003ff077819 */ /* 0x100fe40000011404 */
[----:B------:R-:W-:Y:S02]  /*0640*/  SHF.R.S32.HI R8, RZ, 0x1f, R4 ;  /* 0x0000001fff087819 */ /* 0x000fe40000011404 */
[----:B------:R-:W0:Y:S01]  /*0650*/  S2R R4, SR_CTAID.Y ;  /* 0x0000000000047919 */ /* 0x000e220000002600 */
[----:B-----5:R-:W-:Y:S02]  /*0660*/  I2FP.F32.U32 R0, UR15 ;  /* 0x0000000f00007c45 */ /* 0x020fe40008201000 */
[----:B------:R-:W-:Y:S02]  /*0670*/  LEA.HI R8, R8, R7, RZ, 0x2 ;  /* 0x0000000708087211 */ /* 0x000fe400078f10ff */
[----:B-1----:R-:W-:Y:S01]  /*0680*/  ISETP.NE.OR P1, PT, R10, RZ, !P1 ;  /* 0x000000ff0a00720c */ /* 0x002fe20004f25670 */
[----:B------:R-:W-:Y:S01]  /*0690*/  FMUL R11, R0, UR4 ;  /* 0x00000004000b7c20 */ /* 0x000fe20008400000 */
[----:B------:R-:W-:Y:S01]  /*06a0*/  LOP3.LUT R8, R8, 0xfffffffc, RZ, 0xc0, !PT ;  /* 0xfffffffc08087812 */ /* 0x000fe200078ec0ff */
[----:B------:R-:W-:Y:S01]  /*06b0*/  VOTEU.ALL UP0, P0 ;  /* 0x00000000003f7886 */ /* 0x000fe20000000000 */
[----:B------:R-:W-:-:S03]  /*06c0*/  ULDC UR4, c[0x0][0x154] ;  /* 0x0000550000047ab9 */ /* 0x000fc60000000800 */
[----:B------:R-:W-:Y:S01]  /*06d0*/  IMAD.IADD R8, R7, 0x1, -R8 ;  /* 0x0000000107087824 */ /* 0x000fe200078e0a08 */
[----:B------:R-:W1:Y:S01]  /*06e0*/  F2I.U32.TRUNC.NTZ R11, R11 ;  /* 0x0000000b000b7305 */ /* 0x000e62000020f000 */
[----:B------:R-:W5:Y:S01]  /*06f0*/  @!UP0 S2UR UR8, SR_CgaCtaId ;  /* 0x00000000000889c3 */ /* 0x000f620000008800 */
[----:B------:R-:W-:Y:S01]  /*0700*/  @!UP0 UMOV UR7, 0x400 ;  /* 0x0000040000078882 */ /* 0x000fe20000000000 */
[----:B------:R-:W-:Y:S01]  /*0710*/  IMAD R8, R9, 0x4, R8 ;  /* 0x0000000409087824 */ /* 0x000fe200078e0208 */
[----:B----4-:R-:W-:Y:S01]  /*0720*/  R2UR UR17, R6 ;  /* 0x00000000061172ca */ /* 0x010fe200000e0000 */
[----:B------:R-:W-:Y:S01]  /*0730*/  VOTEU.ALL UP1, P1 ;  /* 0x00000000003f7886 */ /* 0x000fe20000820000 */
[----:B------:R-:W-:Y:S01]  /*0740*/  VOTEU.ALL UP2, P1 ;  /* 0x00000000003f7886 */ /* 0x000fe20000840000 */
[C---:B------:R-:W-:Y:S01]  /*0750*/  IMAD.SHL.U32 R7, R8.reuse, 0x4, RZ ;  /* 0x0000000408077824 */ /* 0x040fe200078e00ff */
[----:B------:R-:W-:Y:S01]  /*0760*/  LEA.HI R0, R8, R8, RZ, 0x1 ;  /* 0x0000000808007211 */ /* 0x000fe200078f08ff */
[----:B------:R-:W-:Y:S01]  /*0770*/  VOTEU.ALL UP3, P1 ;  /* 0x00000000003f7886 */ /* 0x000fe20000860000 */
[----:B------:R-:W4:Y:S01]  /*0780*/  @!UP1 S2UR UR11, SR_CgaCtaId ;  /* 0x00000000000b99c3 */ /* 0x000f220000008800 */
[----:B------:R-:W-:Y:S01]  /*0790*/  @!UP1 UMOV UR10, 0x400 ;  /* 0x00000400000a9882 */ /* 0x000fe20000000000 */
[----:B------:R-:W-:Y:S01]  /*07a0*/  LOP3.LUT R9, R0, 0xfffffffe, RZ, 0xc0, !PT ;  /* 0xfffffffe00097812 */ /* 0x000fe200078ec0ff */
[----:B------:R-:W-:Y:S01]  /*07b0*/  VOTEU.ALL UP4, P1 ;  /* 0x00000000003f7886 */ /* 0x000fe20000880000 */
[C---:B------:R-:W-:Y:S01]  /*07c0*/  LOP3.LUT R17, R8.reuse, 0xc, R7, 0x78, !PT ;  /* 0x0000000c08117812 */ /* 0x040fe200078e7807 */
[----:B-1----:R-:W-:Y:S01]  /*07d0*/  IMAD.MOV R14, RZ, RZ, -R11 ;  /* 0x000000ffff0e7224 */ /* 0x002fe200078e0a0b */
[----:B------:R-:W-:Y:S01]  /*07e0*/  VOTEU.ALL UP5, P1 ;  /* 0x00000000003f7886 */ /* 0x000fe200008a0000 */
[----:B------:R-:W-:Y:S01]  /*07f0*/  IMAD.IADD R9, R8, 0x1, -R9 ;  /* 0x0000000108097824 */ /* 0x000fe200078e0a09 */
[----:B0-----:R-:W-:Y:S01]  /*0800*/  I2FP.F32.U32 R0, R4 ;  /* 0x0000000400007245 */ /* 0x001fe20000201000 */
[----:B--2---:R-:W-:Y:S01]  /*0810*/  IMAD R14, R13, R14, UR15 ;  /* 0x0000000f0d0e7e24 */ /* 0x004fe2000f8e020e */
[----:B------:R-:W0:Y:S01]  /*0820*/  LDC R8, c[0x0][0x140] ;  /* 0x00005000ff087b82 */ /* 0x000e220000000800 */
[----:B------:R1:W-:Y:S02]  /*0830*/  STL [R1+0x80], R17 ;  /* 0x0000801101007387 */ /* 0x0003e40000100800 */
[----:B------:R-:W-:Y:S01]  /*0840*/  FMUL R0, R0, UR4 ;  /* 0x0000000400007c20 */ /* 0x000fe20008400000 */
[----:B------:R-:W-:Y:S01]  /*0850*/  ISETP.NE.AND P2, PT, R9, R14, PT ;  /* 0x0000000e0900720c */ /* 0x000fe20003f45270 */
[----:B------:R-:W-:Y:S01]  /*0860*/  UMOV UR4, 0x20 ;  /* 0x0000002000047882 */ /* 0x000fe20000000000 */
[----:B-----5:R-:W-:-:S02]  /*0870*/  @!UP0 ULEA UR7, UR8, UR7, 0x18 ;  /* 0x0000000708078291 */ /* 0x020fc4000f8ec03f */
[----:B------:R-:W-:-:S04]  /*0880*/  @!UP0 UIADD3 UR4, -UR4, 0x100000, URZ ;  /* 0x0010000004048890 */ /* 0x000fc8000fffe13f */
[----:B------:R-:W-:Y:S02]  /*0890*/  @!UP0 USHF.L.U32 UR5, UR4, 0xb, URZ ;  /* 0x0000000b04058899 */ /* 0x000fe4000800063f */
[----:B------:R-:W-:Y:S01]  /*08a0*/  @!UP0 USHF.L.U32 UR4, UR4, 0x1, URZ ;  /* 0x0000000104048899 */ /* 0x000fe2000800063f */
[----:B------:R-:W2:Y:S01]  /*08b0*/  F2I.U32.TRUNC.NTZ R0, R0 ;  /* 0x0000000000007305 */ /* 0x000ea2000020f000 */
[----:B------:R-:W-:-:S04]  /*08c0*/  @!UP1 UIADD3 UR8, -UR9, 0x100000, URZ ;  /* 0x0010000009089890 */ /* 0x000fc8000fffe13f */
[----:B------:R-:W-:Y:S02]  /*08d0*/  @!UP1 USHF.L.U32 UR9, UR8, 0xb, URZ ;  /* 0x0000000b08099899 */ /* 0x000fe4000800063f */
[----:B------:R-:W-:Y:S01]  /*08e0*/  @!UP1 USHF.L.U32 UR8, UR8, 0x1, URZ ;  /* 0x0000000108089899 */ /* 0x000fe2000800063f */
[----:B------:R-:W-:Y:S01]  /*08f0*/  VOTEU.ALL UP0, P0 ;  /* 0x00000000003f7886 */ /* 0x000fe20000000000 */
[----:B----4-:R-:W-:Y:S01]  /*0900*/  @!UP1 ULEA UR10, UR11, UR10, 0x18 ;  /* 0x0000000a0b0a9291 */ /* 0x010fe2000f8ec03f */
[----:B------:R-:W-:Y:S01]  /*0910*/  VOTEU.ALL UP1, P0 ;  /* 0x00000000003f7886 */ /* 0x000fe20000020000 */
[----:B------:R-:W-:-:S04]  /*0920*/  LOP3.LUT P0, RZ, R3, 0x7, RZ, 0xc0, !PT ;  /* 0x0000000703ff7812 */ /* 0x000fc8000780c0ff */
[C---:B------:R-:W-:Y:S01]  /*0930*/  ISETP.LT.U32.AND P0, PT, R17.reuse, 0x4, !P0 ;  /* 0x000000041100780c */ /* 0x040fe20004701070 */
[----:B------:R-:W4:Y:S02]  /*0940*/  FENCE.VIEW.ASYNC.S ;  /* 0x00000000000073c6 */ /* 0x000f240000000000 */
[----:B----4-:R1:W4:Y:S01]  /*0950*/  @!UP0 SYNCS.EXCH.64 URZ, [UR7+0xe0], UR4 ;  /* 0x0000e004073f85b2 */ /* 0x0103220008000100 */
[----:B--2---:R-:W-:Y:S01]  /*0960*/  IMAD.MOV R16, RZ, RZ, -R0 ;  /* 0x000000ffff107224 */ /* 0x004fe200078e0a00 */
[----:B------:R-:W-:Y:S02]  /*0970*/  @P2 LEA.HI R0, R17, R17, RZ, 0x1 ;  /* 0x0000001111002211 */ /* 0x000fe400078f08ff */
[----:B0-----:R-:W-:Y:S01]  /*0980*/  ISETP.EQ.U32.AND P1, PT, R8, 0x1, PT ;  /* 0x000000010800780c */ /* 0x001fe20003f22070 */
[----:B---3--:R-:W-:Y:S01]  /*0990*/  IMAD R7, R15, R16, R4 ;  /* 0x000000100f077224 */ /* 0x008fe200078e0204 */
[----:B------:R-:W-:-:S04]  /*09a0*/  @P2 SHF.R.S32.HI R0, RZ, 0x1, R0 ;  /* 0x00000001ff002819 */ /* 0x000fc80000011400 */
[----:B------:R-:W-:Y:S01]  /*09b0*/  @P2 ISETP.NE.AND P4, PT, R0, R7, PT ;  /* 0x000000070000220c */ /* 0x000fe20003f85270 */
[----:B------:R-:W-:Y:S01]  /*09c0*/  IMAD.MOV.U32 R0, RZ, RZ, 0x1 ;  /* 0x00000001ff007424 */ /* 0x000fe200078e00ff */
[----:B------:R-:W-:Y:S02]  /*09d0*/  SEL R7, RZ, 0x1, !P0 ;  /* 0x00000001ff077807 */ /* 0x000fe40004000000 */
[----:B------:R-:W-:Y:S01]  /*09e0*/  @P2 SEL R0, RZ, 0x1, P4 ;  /* 0x00000001ff002807 */ /* 0x000fe20002000000 */
[----:B------:R1:W0:Y:S01]  /*09f0*/  @!UP1 SYNCS.EXCH.64 URZ, [UR7+0xe8], UR4 ;  /* 0x0000e804073f95b2 */ /* 0x0002220008000100 */
[----:B------:R-:W-:Y:S02]  /*0a00*/  NOP ;  /* 0x0000000000007918 */ /* 0x000fe40000000000 */
[----:B------:R-:W-:-:S05]  /*0a10*/  LOP3.LUT R0, R0, R7, RZ, 0xc0, !PT ;  /* 0x0000000700007212 */ /* 0x000fca00078ec0ff */
[----:B------:R1:W-:Y:S01]  /*0a20*/  STL [R1+0x78], R0 ;  /* 0x0000780001007387 */ /* 0x0003e20000100800 */
[----:B------:R1:W2:Y:S01]  /*0a30*/  @!UP2 SYNCS.EXCH.64 URZ, [UR10+0xc0], UR8 ;  /* 0x0000c0080a3fa5b2 */ /* 0x0002a20008000100 */
[----:B------:R1:W3:Y:S01]  /*0a40*/  @!UP3 SYNCS.EXCH.64 URZ, [UR10+0xc8], UR8 ;  /* 0x0000c8080a3fb5b2 */ /* 0x0002e20008000100 */
[----:B------:R1:W0:Y:S01]  /*0a50*/  @!UP4 SYNCS.EXCH.64 URZ, [UR10+0xd0], UR8 ;  /* 0x0000d0080a3fc5b2 */ /* 0x0002220008000100 */
[----:B------:R1:W0:Y:S01]  /*0a60*/  @!UP5 SYNCS.EXCH.64 URZ, [UR10+0xd8], UR8 ;  /* 0x0000d8080a3fd5b2 */ /* 0x0002220008000100 */
[----:B------:R-:W-:Y:S01]  /*0a70*/  NOP ;  /* 0x0000000000007918 */ /* 0x000fe20000000000 */
[----:B----4-:R-:W-:Y:S05]  /*0a80*/  @!P1 BRA `(.L_x_4) ;  /* 0x0000000000089947 */ /* 0x010fea0003800000 */
[----:B0-23--:R-:W-:Y:S01]  /*0a90*/  UCGABAR_ARV ;  /* 0x00000000000079c7 */ /* 0x00dfe20008000000 */
[----:B------:R-:W-:Y:S05]  /*0aa0*/  BRA `(.L_x_5) ;  /* 0x0000000000047947 */ /* 0x000fea0003800000 */
.L_x_4:
[----:B0-23--:R-:W-:Y:S01]  /*0ab0*/  NOP ;  /* 0x0000000000007918 */ /* 0x00dfe20000000000 */
.L_x_5:
[----:B-1----:R-:W-:Y:S01]  /*0ac0*/  ULDC.64 UR4, c[0x0][0x598] ;  /* 0x0001660000047ab9 */ /* 0x002fe20000000a00 */
[----:B------:R-:W-:Y:S01]  /*0ad0*/  ULDC.64 UR22, c[0x0][0x208] ;  /* 0x0000820000167ab9 */ /* 0x000fe20000000a00 */
[----:B------:R-:W-:-:S04]  /*0ae0*/  ISETP.NE.U32.AND P0, PT, RZ, UR4, PT ;  /* 0x00000004ff007c0c */ /* 0x000fc8000bf05070 */
[----:B------:R-:W-:-:S13]  /*0af0*/  ISETP.NE.AND.EX P0, PT, RZ, UR5, PT, P0 ;  /* 0x00000005ff007c0c */ /* 0x000fda000bf05300 */
[----:B------:R-:W-:Y:S05]  /*0b00*/  @!P0 BRA `(.L_x_6) ;  /* 0x0000000000208947 */ /* 0x000fea0003800000 */
[----:B------:R-:W0:Y:S02]  /*0b10*/  LDC.64 R6, c[0x0][0x598] ;  /* 0x00016600ff067b82 */ /* 0x000e240000000a00 */
[----:B0-----:R-:W2:Y:S02]  /*0b20*/  LDG.E.64 R6, desc[UR22][R6.64] ;  /* 0x0000001606067981 */ /* 0x001ea4000c1e1b00 */
[----:B--2---:R-:W-:-:S04]  /*0b30*/  ISETP.NE.U32.AND P0, PT, R6, RZ, PT ;  /* 0x000000ff0600720c */ /* 0x004fc80003f05070 */
[----:B------:R-:W-:-:S13]  /*0b40*/  ISETP.NE.AND.EX P0, PT, R7, RZ, PT, P0 ;  /* 0x000000ff0700720c */ /* 0x000fda0003f05300 */
[----:B------:R-:W-:Y:S05]  /*0b50*/  @!P0 BRA `(.L_x_6) ;  /* 0x00000000000c8947 */ /* 0x000fea0003800000 */
[----:B------:R-:W2:Y:S02]  /*0b60*/  LD.E R6, desc[UR22][R6.64] ;  /* 0x0000001606067980 */ /* 0x000ea4000c101900 */
[----:B--2---:R-:W-:Y:S01]  /*0b70*/  R2UR UR24, R6 ;  /* 0x00000000061872ca */ /* 0x004fe200000e0000 */
[----:B------:R-:W-:-:S14]  /*0b80*/  BRA `(.L_x_7) ;  /* 0x0000000000247947 */ /* 0x000fdc0003800000 */
.L_x_6:
[----:B------:R-:W-:Y:S02]  /*0b90*/  ULDC.64 UR4, c[0x0][0x588] ;  /* 0x0001620000047ab9 */ /* 0x000fe40000000a00 */
[----:B------:R-:W-:-:S04]  /*0ba0*/  ISETP.NE.U32.AND P0, PT, RZ, UR4, PT ;  /* 0x00000004ff007c0c */ /* 0x000fc8000bf05070 */
[----:B------:R-:W-:-:S13]  /*0bb0*/  ISETP.NE.AND.EX P0, PT, RZ, UR5, PT, P0 ;  /* 0x00000005ff007c0c */ /* 0x000fda000bf05300 */
[----:B------:R-:W-:Y:S05]  /*0bc0*/  @!P0 BRA `(.L_x_8) ;  /* 0x0000000000108947 */ /* 0x000fea0003800000 */
[----:B------:R-:W0:Y:S02]  /*0bd0*/  LDC.64 R6, c[0x0][0x588] ;  /* 0x00016200ff067b82 */ /* 0x000e240000000a00 */
[----:B0-----:R-:W2:Y:S02]  /*0be0*/  LDG.E R6, desc[UR22][R6.64] ;  /* 0x0000001606067981 */ /* 0x001ea4000c1e1900 */
[----:B--2---:R-:W-:Y:S01]  /*0bf0*/  R2UR UR24, R6 ;  /* 0x00000000061872ca */ /* 0x004fe200000e0000 */
[----:B------:R-:W-:-:S14]  /*0c00*/  BRA `(.L_x_7) ;  /* 0x0000000000047947 */ /* 0x000fdc0003800000 */
.L_x_8:
[----:B------:R-:W-:-:S05]  /*0c10*/  ULDC UR24, c[0x0][0x580] ;  /* 0x0001600000187ab9 */ /* 0x000fca0000000800 */
.L_x_7:
[----:B------:R-:W-:Y:S02]  /*0c20*/  ULDC.64 UR4, c[0x0][0x5a0] ;  /* 0x0001680000047ab9 */ /* 0x000fe40000000a00 */
        /* <DEDUP_REMOVED lines=11> */
.L_x_9:
        /* <DEDUP_REMOVED lines=8> */
.L_x_11:
[----:B------:R-:W-:-:S05]  /*0d60*/  ULDC UR25, c[0x0][0x584] ;  /* 0x0001610000197ab9 */ /* 0x000fca0000000800 */
.L_x_10:
[----:B------:R-:W0:Y:S01]  /*0d70*/  LDC R0, c[0x0][0x65c] ;  /* 0x00019700ff007b82 */ /* 0x000e220000000800 */
[----:B------:R-:W-:Y:S01]  /*0d80*/  IMAD.U32 R6, RZ, RZ, UR15 ;  /* 0x0000000fff067e24 */ /* 0x000fe2000f8e00ff */
[----:B------:R-:W-:Y:S01]  /*0d90*/  UISETP.NE.AND UP0, UPT, UR14, 0x2, UPT ;  /* 0x000000020e00788c */ /* 0x000fe2000bf05270 */
[----:B------:R-:W-:Y:S01]  /*0da0*/  IMAD.MOV.U32 R7, RZ, RZ, RZ ;  /* 0x000000ffff077224 */ /* 0x000fe200078e00ff */
[----:B------:R-:W-:Y:S01]  /*0db0*/  ULDC UR7, c[0x0][0x28c] ;  /* 0x0000a30000077ab9 */ /* 0x000fe20000000800 */
[----:B------:R-:W-:Y:S01]  /*0dc0*/  UMOV UR5, URZ ;  /* 0x0000003f00057c82 */ /* 0x000fe20008000000 */
[----:B------:R-:W-:Y:S02]  /*0dd0*/  UIADD3 UR7, UR7, 0x3f, URZ ;  /* 0x0000003f07077890 */ /* 0x000fe4000fffe03f */
[----:B------:R-:W-:Y:S01]  /*0de0*/  PLOP3.LUT P0, PT, PT, PT, UP0, 0x80, 0x0 ;  /* 0x000000000000781c */ /* 0x000fe20003f0f008 */
[----:B------:R-:W-:Y:S01]  /*0df0*/  UMOV UR4, URZ ;  /* 0x0000003f00047c82 */ /* 0x000fe20008000000 */
[----:B------:R-:W-:Y:S01]  /*0e00*/  USHF.R.S32.HI UR10, URZ, 0x1f, UR7 ;  /* 0x0000001f3f0a7899 */ /* 0x000fe20008011407 */
[----:B------:R-:W-:-:S03]  /*0e10*/  ULDC.64 UR18, c[0x0][0x650] ;  /* 0x0001940000127ab9 */ /* 0x000fc60000000a00 */
[----:B------:R-:W-:-:S04]  /*0e20*/  ULEA.HI UR10, UR10, UR7, URZ, 0x6 ;  /* 0x000000070a0a7291 */ /* 0x000fc8000f8f303f */
[----:B------:R-:W-:Y:S01]  /*0e30*/  USHF.R.S32.HI UR14, URZ, 0x6, UR10 ;  /* 0x000000063f0e7899 */ /* 0x000fe2000801140a */
[----:B0-----:R-:W-:-:S13]  /*0e40*/  ISETP.NE.AND P2, PT, R0, 0x1, PT ;  /* 0x000000010000780c */ /* 0x001fda0003f45270 */
[----:B------:R-:W0:Y:S01]  /*0e50*/  @P2 LDC R9, c[0x0][0x10] ;  /* 0x00000400ff092b82 */ /* 0x000e220000000800 */
[----:B------:R-:W-:-:S07]  /*0e60*/  @P2 IMAD.MOV.U32 R5, RZ, RZ, RZ ;  /* 0x000000ffff052224 */ /* 0x000fce00078e00ff */
[----:B------:R-:W1:Y:S01]  /*0e70*/  @!P2 LDC R11, c[0x0][0xc] ;  /* 0x00000300ff0bab82 */ /* 0x000e620000000800 */
[----:B------:R-:W-:Y:S01]  /*0e80*/  ULDC UR8, c[0x0][0xc] ;  /* 0x0000030000087ab9 */ /* 0x000fe20000000800 */
[----:B------:R-:W-:Y:S01]  /*0e90*/  ULDC UR9, c[0x0][0x10] ;  /* 0x0000040000097ab9 */ /* 0x000fe20000000800 */
[----:B------:R-:W-:Y:S01]  /*0ea0*/  ULDC UR7, c[0x0][0x14] ;  /* 0x0000050000077ab9 */ /* 0x000fe20000000800 */
[----:B------:R-:W-:-:S04]  /*0eb0*/  UIMAD.WIDE.U32 UR8, UR8, UR9, URZ ;  /* 0x00000009080872a5 */ /* 0x000fc8000f8e003f */
[----:B------:R-:W-:Y:S01]  /*0ec0*/  UIMAD.WIDE.U32 UR20, UR8, UR7, URZ ;  /* 0x00000007081472a5 */ /* 0x000fe2000f8e003f */
[----:B0-----:R-:W-:Y:S01]  /*0ed0*/  @P2 IMAD.WIDE.U32 R8, R9, UR15, R4 ;  /* 0x0000000f09082c25 */ /* 0x001fe2000f8e0004 */
[----:B------:R-:W-:-:S03]  /*0ee0*/  UIMAD UR15, UR9, UR7, URZ ;  /* 0x00000007090f72a4 */ /* 0x000fc6000f8e023f */
[----:B------:R-:W-:Y:S01]  /*0ef0*/  @P2 IMAD.MOV.U32 R13, RZ, RZ, R8 ;  /* 0x000000ffff0d2224 */ /* 0x000fe200078e0008 */
[----:B------:R-:W-:Y:S01]  /*0f00*/  UIADD3 UR15, UR21, UR15, URZ ;  /* 0x0000000f150f7290 */ /* 0x000fe2000fffe03f */
[----:B-1----:R-:W-:-:S04]  /*0f10*/  @!P2 IMAD.WIDE.U32 R6, R4, R11, R6 ;  /* 0x0000000b0406a225 */ /* 0x002fc800078e0006 */
[----:B------:R-:W-:Y:S02]  /*0f20*/  @P2 IMAD.MOV.U32 R11, RZ, RZ, RZ ;  /* 0x000000ffff0b2224 */ /* 0x000fe400078e00ff */
[----:B------:R-:W-:Y:S02]  /*0f30*/  @!P2 IMAD.MOV.U32 R13, RZ, RZ, R6 ;  /* 0x000000ffff0da224 */ /* 0x000fe400078e0006 */
[----:B------:R-:W-:Y:S02]  /*0f40*/  @P2 IMAD.IADD R10, R9, 0x1, R11 ;  /* 0x00000001090a2824 */ /* 0x000fe400078e020b */
[----:B------:R-:W-:Y:S01]  /*0f50*/  @!P2 IMAD.MOV.U32 R10, RZ, RZ, R7 ;  /* 0x000000ffff0aa224 */ /* 0x000fe200078e0007 */
[----:B------:R0:W-:Y:S01]  /*0f60*/  STL [R1+0x88], R13 ;  /* 0x0000880d01007387 */ /* 0x0001e20000100800 */
[----:B------:R-:W-:Y:S02]  /*0f70*/  IMAD.MOV.U32 R17, RZ, RZ, R13 ;  /* 0x000000ffff117224 */ /* 0x000fe400078e000d */
[----:B------:R-:W-:Y:S01]  /*0f80*/  IMAD.MOV.U32 R22, RZ, RZ, R10 ;  /* 0x000000ffff167224 */ /* 0x000fe200078e000a */
[----:B------:R0:W-:Y:S01]  /*0f90*/  STL [R1+0x84], R10 ;  /* 0x0000840a01007387 */ /* 0x0001e20000100800 */
[----:B------:R-:W-:Y:S05]  /*0fa0*/  @P0 BRA `(.L_x_12) ;  /* 0x0000000000280947 */ /* 0x000fea0003800000 */
[----:B------:R-:W-:Y:S01]  /*0fb0*/  IADD3 R17, P0, R17, UR20, RZ ;  /* 0x0000001411117c10 */ /* 0x000fe2000ff1e0ff */
[----:B------:R-:W-:Y:S02]  /*0fc0*/  UISETP.GE.U32.AND UP0, UPT, UR14, 0xb, UPT ;  /* 0x0000000b0e00788c */ /* 0x000fe4000bf06070 */
[----:B------:R-:W-:Y:S01]  /*0fd0*/  UIMAD.WIDE.U32 UR4, UR14, -0x45d1745d, URZ ;  /* 0xba2e8ba30e0478a5 */ /* 0x000fe2000f8e003f */
[----:B------:R-:W-:Y:S01]  /*0fe0*/  IADD3.X R22, R22, UR15, RZ, P0, !PT ;  /* 0x0000000f16167c10 */ /* 0x000fe200087fe4ff */
[----:B------:R1:W-:Y:S02]  /*0ff0*/  STL [R1+0x88], R17 ;  /* 0x0000881101007387 */ /* 0x0003e40000100800 */
[----:B------:R-:W-:Y:S02]  /*1000*/  USHF.R.U32.HI UR5, URZ, 0x3, UR5 ;  /* 0x000000033f057899 */ /* 0x000fe40008011605 */
[----:B------:R1:W-:Y:S01]  /*1010*/  STL [R1+0x84], R22 ;  /* 0x0000841601007387 */ /* 0x0003e20000100800 */
[----:B------:R-:W-:-:S02]  /*1020*/  UMOV UR4, URZ ;  /* 0x0000003f00047c82 */ /* 0x000fc40008000000 */
[----:B------:R-:W-:Y:S02]  /*1030*/  @UP0 ULOP3.LUT UR4, UR5, 0x1, URZ, 0xc0, !UPT ;  /* 0x0000000105040892 */ /* 0x000fe4000f8ec03f */
[----:B------:R-:W-:-:S12]  /*1040*/  UIMAD UR5, UR5, -0xb, UR14 ;  /* 0xfffffff5050578a4 */ /* 0x000fd8000f8e020e */
.L_x_12:
[----:B------:R-:W-:Y:S01]  /*1050*/  IMAD.MOV.U32 R8, RZ, RZ, -0x1 ;  /* 0xffffffffff087424 */ /* 0x000fe200078e00ff */
[----:B------:R-:W-:Y:S01]  /*1060*/  ISETP.GE.U32.AND P0, PT, R17, UR18, PT ;  /* 0x0000001211007c0c */ /* 0x000fe2000bf06070 */
[----:B------:R-:W-:Y:S01]  /*1070*/  IMAD.MOV.U32 R6, RZ, RZ, -0x1 ;  /* 0xffffffffff067424 */ /* 0x000fe200078e00ff */
[----:B------:R-:W-:Y:S01]  /*1080*/  PRMT R0, RZ, 0x7610, R0 ;  /* 0x00007610ff007816 */ /* 0x000fe20000000000 */
[----:B------:R-:W-:Y:S01]  /*1090*/  IMAD.MOV.U32 R7, RZ, RZ, -0x1 ;  /* 0xffffffffff077424 */ /* 0x000fe200078e00ff */
[----:B------:R2:W-:Y:S01]  /*10a0*/  STL [R1+0x8c], R8 ;  /* 0x00008c0801007387 */ /* 0x0005e20000100800 */
[----:B------:R-:W-:-:S03]  /*10b0*/  ISETP.GE.U32.AND.EX P0, PT, R22, UR19, PT, P0 ;  /* 0x0000001316007c0c */ /* 0x000fc6000bf06100 */
[----:B------:R2:W-:Y:S04]  /*10c0*/  STL [R1+0x7c], R6 ;  /* 0x00007c0601007387 */ /* 0x0005e80000100800 */
[----:B------:R2:W-:Y:S06]  /*10d0*/  STL [R1+0x90], R7 ;  /* 0x0000900701007387 */ /* 0x0005ec0000100800 */
[----:B------:R-:W-:Y:S05]  /*10e0*/  @P0 BRA `(.L_x_13) ;  /* 0x0000000400380947 */ /* 0x000fea0003800000 */
[----:B------:R-:W3:Y:S01]  /*10f0*/  LDC.64 R18, c[0x0][0x628] ;  /* 0x00018a00ff127b82 */ /* 0x000ee20000000a00 */
[----:B--2---:R-:W-:Y:S02]  /*1100*/  IMAD.MOV.U32 R6, RZ, RZ, R17 ;  /* 0x000000ffff067224 */ /* 0x004fe400078e0011 */
[----:B------:R-:W-:-:S05]  /*1110*/  IMAD.MOV.U32 R7, RZ, RZ, R22 ;  /* 0x000000ffff077224 */ /* 0x000fca00078e0016 */
[----:B------:R-:W2:Y:S08]  /*1120*/  LDC R0, c[0x0][0x630] ;  /* 0x00018c00ff007b82 */ /* 0x000eb00000000800 */
[----:B------:R-:W4:Y:S01]  /*1130*/  LDC.64 R20, c[0x0][0x620] ;  /* 0x00018800ff147b82 */ /* 0x000f220000000a00 */
[----:B---3--:R-:W-:-:S04]  /*1140*/  ISETP.NE.U32.AND P0, PT, R18, RZ, PT ;  /* 0x000000ff1200720c */ /* 0x008fc80003f05070 */
[----:B------:R-:W-:-:S13]  /*1150*/  ISETP.NE.AND.EX P0, PT, R19, RZ, PT, P0 ;  /* 0x000000ff1300720c */ /* 0x000fda0003f05300 */
[----:B--2-4-:R-:W-:Y:S05]  /*1160*/  @!P0 BRA `(.L_x_14) ;  /* 0x0000000000288947 */ /* 0x014fea0003800000 */
[----:B------:R-:W2:Y:S02]  /*1170*/  LDC R11, c[0x0][0x634] ;  /* 0x00018d00ff0b7b82 */ /* 0x000ea40000000800 */
[----:B--2---:R-:W-:-:S05]  /*1180*/  IADD3 R11, P0, R17, R11, RZ ;  /* 0x0000000b110b7210 */ /* 0x004fca0007f1e0ff */
[----:B0-----:R-:W-:-:S04]  /*1190*/  IMAD.X R13, RZ, RZ, R22, P0 ;  /* 0x000000ffff0d7224 */ /* 0x001fc800000e0616 */
[----:B------:R-:W-:-:S04]  /*11a0*/  IMAD.WIDE.U32 R6, R13, R18, RZ ;  /* 0x000000120d067225 */ /* 0x000fc800078e00ff */
[----:B------:R-:W-:-:S04]  /*11b0*/  IMAD.WIDE.U32 R8, P0, R11, R19, R6 ;  /* 0x000000130b087225 */ /* 0x000fc80007800006 */
[----:B------:R-:W-:-:S04]  /*11c0*/  IMAD.WIDE.U32 R6, R11, R18, RZ ;  /* 0x000000120b067225 */ /* 0x000fc800078e00ff */
[----:B------:R-:W-:Y:S01]  /*11d0*/  IMAD.X R11, RZ, RZ, RZ, P0 ;  /* 0x000000ffff0b7224 */ /* 0x000fe200000e06ff */
[----:B------:R-:W-:Y:S01]  /*11e0*/  IADD3 RZ, P0, R7, R8, RZ ;  /* 0x0000000807ff7210 */ /* 0x000fe20007f1e0ff */
[----:B------:R-:W-:-:S04]  /*11f0*/  IMAD.MOV.U32 R10, RZ, RZ, R9 ;  /* 0x000000ffff0a7224 */ /* 0x000fc800078e0009 */
[----:B------:R-:W-:-:S08]  /*1200*/  IMAD.WIDE.U32.X R6, R13, R19, R10, P0 ;  /* 0x000000130d067225 */ /* 0x000fd000000e040a */
.L_x_14:
[-CC-:B------:R-:W-:Y:S01]  /*1210*/  SHF.R.U64 R27, R6, R0.reuse, R7.reuse ;  /* 0x00000000061b7219 */ /* 0x180fe20000001207 */
[----:B------:R-:W2:Y:S01]  /*1220*/  LDC.64 R24, c[0x0][0x640] ;  /* 0x00019000ff187b82 */ /* 0x000ea20000000a00 */
[----:B------:R-:W-:Y:S01]  /*1230*/  SHF.R.U32.HI R0, RZ, R0, R7 ;  /* 0x00000000ff007219 */ /* 0x000fe20000011607 */
[----:B------:R-:W-:Y:S01]  /*1240*/  IMAD.MOV.U32 R6, RZ, RZ, R17 ;  /* 0x000000ffff067224 */ /* 0x000fe200078e0011 */
[----:B------:R-:W-:-:S05]  /*1250*/  IADD3 R9, P0, RZ, -R27, RZ ;  /* 0x8000001bff097210 */ /* 0x000fca0007f1e0ff */
[----:B------:R-:W3:Y:S01]  /*1260*/  LDC R8, c[0x0][0x618] ;  /* 0x00018600ff087b82 */ /* 0x000ee20000000800 */
[----:B------:R-:W-:-:S04]  /*1270*/  IMAD.X R7, RZ, RZ, ~R0, P0 ;  /* 0x000000ffff077224 */ /* 0x000fc800000e0e00 */
[-C--:B------:R-:W-:Y:S02]  /*1280*/  IMAD R0, R7, R20.reuse, RZ ;  /* 0x0000001407007224 */ /* 0x080fe400078e02ff */
[----:B------:R-:W-:Y:S01]  /*1290*/  IMAD.MOV.U32 R7, RZ, RZ, R22 ;  /* 0x000000ffff077224 */ /* 0x000fe200078e0016 */
[----:B------:R-:W4:Y:S01]  /*12a0*/  LDC R11, c[0x0][0x608] ;  /* 0x00018200ff0b7b82 */ /* 0x000f220000000800 */
[----:B-1----:R-:W-:Y:S02]  /*12b0*/  IMAD.MOV.U32 R22, RZ, RZ, 0x1 ;  /* 0x00000001ff167424 */ /* 0x002fe400078e00ff */
[----:B------:R-:W-:-:S04]  /*12c0*/  IMAD.WIDE.U32 R6, R9, R20, R6 ;  /* 0x0000001409067225 */ /* 0x000fc800078e0006 */
[----:B------:R-:W-:Y:S01]  /*12d0*/  IMAD R9, R9, R21, R0 ;  /* 0x0000001509097224 */ /* 0x000fe200078e0200 */
[----:B------:R-:W1:Y:S01]  /*12e0*/  LDC R23, c[0x0][0x658] ;  /* 0x00019600ff177b82 */ /* 0x000e620000000800 */
[----:B--2---:R-:W-:Y:S01]  /*12f0*/  ISETP.NE.U32.AND P0, PT, R24, RZ, PT ;  /* 0x000000ff1800720c */ /* 0x004fe20003f05070 */
[----:B------:R-:W-:Y:S02]  /*1300*/  IMAD.MOV.U32 R0, RZ, RZ, -0x1 ;  /* 0xffffffffff007424 */ /* 0x000fe400078e00ff */
[----:B------:R-:W-:Y:S01]  /*1310*/  IMAD.IADD R7, R7, 0x1, R9 ;  /* 0x0000000107077824 */ /* 0x000fe200078e0209 */
[----:B------:R-:W-:-:S03]  /*1320*/  ISETP.NE.AND.EX P0, PT, R25, RZ, PT, P0 ;  /* 0x000000ff1900720c */ /* 0x000fc60003f05300 */
[----:B------:R-:W2:Y:S01]  /*1330*/  LDC R21, c[0x0][0x600] ;  /* 0x00018000ff157b82 */ /* 0x000ea20000000800 */
[-CC-:B---3--:R-:W-:Y:S02]  /*1340*/  SHF.R.U64 R19, R6, R8.reuse, R7.reuse ;  /* 0x0000000806137219 */ /* 0x188fe40000001207 */
[----:B------:R-:W-:-:S05]  /*1350*/  SHF.R.U32.HI R6, RZ, R8, R7 ;  /* 0x00000008ff067219 */ /* 0x000fca0000011607 */
[----:B------:R-:W3:Y:S01]  /*1360*/  LDC R18, c[0x0][0x648] ;  /* 0x00019200ff127b82 */ /* 0x000ee20000000800 */
[-CC-:B----4-:R-:W-:Y:S02]  /*1370*/  SHF.R.U64 R28, R19, R11.reuse, R6.reuse ;  /* 0x0000000b131c7219 */ /* 0x190fe40000001206 */
[----:B------:R-:W-:-:S05]  /*1380*/  SHF.R.U32.HI R6, RZ, R11, R6 ;  /* 0x0000000bff067219 */ /* 0x000fca0000011606 */
[----:B------:R-:W4:Y:S01]  /*1390*/  LDC R20, c[0x0][0x638] ;  /* 0x00018e00ff147b82 */ /* 0x000f220000000800 */
[-CC-:B-1----:R-:W-:Y:S02]  /*13a0*/  SHF.R.U64 R30, R28, R23.reuse, R6.reuse ;  /* 0x000000171c1e7219 */ /* 0x182fe40000001206 */
[-C--:B------:R-:W-:Y:S02]  /*13b0*/  SHF.L.U32 R0, R0, R23.reuse, RZ ;  /* 0x0000001700007219 */ /* 0x080fe400000006ff */
[----:B------:R-:W-:Y:S01]  /*13c0*/  SHF.R.U32.HI R7, RZ, R23, R6 ;  /* 0x00000017ff077219 */ /* 0x000fe20000011606 */
[----:B------:R-:W-:Y:S01]  /*13d0*/  IMAD.MOV.U32 R6, RZ, RZ, R30 ;  /* 0x000000ffff067224 */ /* 0x000fe200078e001e */
[----:B0-----:R-:W-:Y:S01]  /*13e0*/  LOP3.LUT R13, RZ, R0, RZ, 0x33, !PT ;  /* 0x00000000ff0d7212 */ /* 0x001fe200078e33ff */
[----:B------:R-:W0:Y:S01]  /*13f0*/  LDC R26, c[0x0][0x610] ;  /* 0x00018400ff1a7b82 */ /* 0x000e220000000800 */
[----:B------:R-:W-:Y:S05]  /*1400*/  @!P0 BRA `(.L_x_15) ;  /* 0x0000000000288947 */ /* 0x000fea0003800000 */
[----:B------:R-:W1:Y:S02]  /*1410*/  LDC R11, c[0x0][0x64c] ;  /* 0x00019300ff0b7b82 */ /* 0x000e640000000800 */
[----:B-1----:R-:W-:-:S05]  /*1420*/  IADD3 R11, P0, R30, R11, RZ ;  /* 0x0000000b1e0b7210 */ /* 0x002fca0007f1e0ff */
[----:B------:R-:W-:-:S04]  /*1430*/  IMAD.X R17, RZ, RZ, R7, P0 ;  /* 0x000000ffff117224 */ /* 0x000fc800000e0607 */
[----:B------:R-:W-:-:S04]  /*1440*/  IMAD.WIDE.U32 R6, R17, R24, RZ ;  /* 0x0000001811067225 */ /* 0x000fc800078e00ff */
[----:B------:R-:W-:-:S04]  /*1450*/  IMAD.WIDE.U32 R8, P0, R11, R25, R6 ;  /* 0x000000190b087225 */ /* 0x000fc80007800006 */
[----:B------:R-:W-:-:S04]  /*1460*/  IMAD.WIDE.U32 R6, R11, R24, RZ ;  /* 0x000000180b067225 */ /* 0x000fc800078e00ff */
[----:B------:R-:W-:Y:S01]  /*1470*/  IMAD.X R11, RZ, RZ, RZ, P0 ;  /* 0x000000ffff0b7224 */ /* 0x000fe200000e06ff */
[----:B------:R-:W-:Y:S01]  /*1480*/  IADD3 RZ, P0, R7, R8, RZ ;  /* 0x0000000807ff7210 */ /* 0x000fe20007f1e0ff */
[----:B------:R-:W-:-:S04]  /*1490*/  IMAD.MOV.U32 R10, RZ, RZ, R9 ;  /* 0x000000ffff0a7224 */ /* 0x000fc800078e0009 */
[----:B------:R-:W-:-:S08]  /*14a0*/  IMAD.WIDE.U32.X R6, R17, R25, R10, P0 ;  /* 0x0000001911067225 */ /* 0x000fd000000e040a */
.L_x_15:
[----:B---3--:R-:W-:Y:S01]  /*14b0*/  SHF.R.U64 R5, R6, R18, R7 ;  /* 0x0000001206057219 */ /* 0x008fe20000001207 */
[----:B--2---:R-:W-:Y:S01]  /*14c0*/  VIADD R6, R21, 0xffffffff ;  /* 0xffffffff15067836 */ /* 0x004fe20000000000 */
[----:B------:R-:W-:Y:S01]  /*14d0*/  SHF.L.U32 R0, R22, R23, RZ ;  /* 0x0000001716007219 */ /* 0x000fe200000006ff */
[----:B------:R-:W-:Y:S01]  /*14e0*/  @P2 IMAD R14, R15, R16, R4 ;  /* 0x000000100f0e2224 */ /* 0x000fe200078e0204 */
[----:B------:R-:W-:Y:S01]  /*14f0*/  LOP3.LUT R13, R28, R13, RZ, 0xc0, !PT ;  /* 0x0000000d1c0d7212 */ /* 0x000fe200078ec0ff */
[----:B------:R-:W-:-:S04]  /*1500*/  IMAD.MOV R7, RZ, RZ, -R5 ;  /* 0x000000ffff077224 */ /* 0x000fc800078e0a05 */
[----:B------:R-:W-:Y:S01]  /*1510*/  IMAD R13, R0, R5, R13 ;  /* 0x00000005000d7224 */ /* 0x000fe200078e020d */
[----:B------:R-:W-:Y:S01]  /*1520*/  LOP3.LUT R5, R19, R6, RZ, 0xc0, !PT ;  /* 0x0000000613057212 */ /* 0x000fe200078ec0ff */
[----:B----4-:R-:W-:Y:S02]  /*1530*/  IMAD R0, R7, R20, R30 ;  /* 0x0000001407007224 */ /* 0x010fe400078e021e */
[----:B------:R-:W-:Y:S02]  /*1540*/  IMAD.MOV.U32 R6, RZ, RZ, 0x1 ;  /* 0x00000001ff067424 */ /* 0x000fe400078e00ff */
[----:B0-----:R-:W-:Y:S02]  /*1550*/  IMAD R4, R13, R26, R14 ;  /* 0x0000001a0d047224 */ /* 0x001fe400078e020e */
[----:B------:R-:W-:Y:S01]  /*1560*/  IMAD R5, R0, R21, R5 ;  /* 0x0000001500057224 */ /* 0x000fe200078e0205 */
[----:B------:R-:W-:-:S04]  /*1570*/  PRMT R0, R6, 0x7610, R0 ;  /* 0x0000761006007816 */ /* 0x000fc80000000000 */
[----:B------:R-:W-:Y:S02]  /*1580*/  SEL R6, R5, R4, !P2 ;  /* 0x0000000405067207 */ /* 0x000fe40005000000 */
[----:B------:R-:W-:-:S03]  /*1590*/  SEL R4, R4, R5, !P2 ;  /* 0x0000000504047207 */ /* 0x000fc60005000000 */
[----:B------:R3:W-:Y:S04]  /*15a0*/  STL [R1+0x90], R6 ;  /* 0x0000900601007387 */ /* 0x0007e80000100800 */
[----:B------:R3:W-:Y:S04]  /*15b0*/  STL [R1+0x7c], R27 ;  /* 0x00007c1b01007387 */ /* 0x0007e80000100800 */
[----:B------:R3:W-:Y:S02]  /*15c0*/  STL [R1+0x8c], R4 ;  /* 0x00008c0401007387 */ /* 0x0007e40000100800 */
.L_x_13:
[----:B------:R-:W-:Y:S05]  /*15d0*/  @!P1 BRA `(.L_x_16) ;  /* 0x00000000000c9947 */ /* 0x000fea0003800000 */
[----:B------:R-:W-:Y:S01]  /*15e0*/  UCGABAR_WAIT ;  /* 0x0000000000007dc7 */ /* 0x000fe20008000000 */
[----:B------:R-:W-:Y:S01]  /*15f0*/  CCTL.IVALL ;  /* 0x00000000ff00798f */ /* 0x000fe20002000000 */
[----:B------:R-:W-:Y:S05]  /*1600*/  BRA `(.L_x_17) ;  /* 0x0000000000047947 */ /* 0x000fea0003800000 */
.L_x_16:
[----:B------:R-:W-:Y:S06]  /*1610*/  BAR.SYNC.DEFER_BLOCKING 0x0 ;  /* 0x0000000000007b1d */ /* 0x000fec0000010000 */
.L_x_17:
[----:B------:R-:W-:Y:S05]  /*1620*/  @!P3 BRA `(.L_x_18) ;  /* 0x000000dc0000b947 */ /* 0x000fea0003800000 */
[----:B------:R-:W-:-:S06]  /*1630*/  UISETP.GT.U32.AND UP0, UPT, UR12, 0x1, UPT ;  /* 0x000000010c00788c */ /* 0x000fcc000bf04070 */
[----:B------:R-:W-:-:S13]  /*1640*/  PLOP3.LUT P0, PT, PT, PT, UP0, 0x80, 0x0 ;  /* 0x000000000000781c */ /* 0x000fda0003f0f008 */
[----:B------:R-:W-:Y:S05]  /*1650*/  @P0 EXIT ;  /* 0x000000000000094d */ /* 0x000fea0003800000 */
.L_x_19:
[----:B------:R-:W-:-:S08]  /*1660*/  NOP ;  /* 0x0000000000007918 */ /* 0x000fd00000000000 */
[----:B------:R-:W4:Y:S02]  /*1670*/  USETMAXREG.TRY_ALLOC.CTAPOOL UP0, 0xe8 ;  /* 0x000000e8000079c8 */ /* 0x000f240008000600 */
[----:B----4-:R-:W-:-:S13]  /*1680*/  PLOP3.LUT P0, PT, PT, PT, UP0, 0x80, 0x0 ;  /* 0x000000000000781c */ /* 0x010fda0003f0f008 */
[----:B------:R-:W-:Y:S05]  /*1690*/  @!P0 BRA `(.L_x_19) ;  /* 0xfffffffc00f08947 */ /* 0x000fea000383ffff */
[----:B------:R-:W-:-:S13]  /*16a0*/  LOP3.LUT P0, RZ, R0, 0xff, RZ, 0xc0, !PT ;  /* 0x000000ff00ff7812 */ /* 0x000fda000780c0ff */
[----:B------:R-:W-:Y:S05]  /*16b0*/  @!P0 EXIT ;  /* 0x000000000000894d */ /* 0x000fea0003800000 */
[----:B------:R-:W4:Y:S01]  /*16c0*/  S2UR UR6, SR_CgaCtaId ;  /* 0x00000000000679c3 */ /* 0x000f220000008800 */
[CC--:B------:R-:W-:Y:S01]  /*16d0*/  LEA.HI R0, R12.reuse, R3.reuse, RZ, 0x2 ;  /* 0x000000030c007211 */ /* 0x0c0fe200078f10ff */
[----:B------:R-:W-:Y:S01]  /*16e0*/  UIADD3 UR7, UR17, -0x1, URZ ;  /* 0xffffffff11077890 */ /* 0x000fe2000fffe03f */
[----:B------:R-:W-:Y:S01]  /*16f0*/  LEA.HI R3, R12, R3, RZ, 0x5 ;  /* 0x000000030c037211 */ /* 0x000fe200078f28ff */
[----:B------:R-:W-:Y:S01]  /*1700*/  UMOV UR12, 0x400 ;  /* 0x00000400000c7882 */ /* 0x000fe20000000000 */
[--C-:B------:R-:W-:Y:S01]  /*1710*/  SHF.R.S32.HI R2, RZ, 0x2, R0.reuse ;  /* 0x00000002ff027819 */ /* 0x100fe20000011400 */
[----:B------:R-:W-:Y:S01]  /*1720*/  UISETP.LT.AND UP0, UPT, UR14, 0x1, UPT ;  /* 0x000000010e00788c */ /* 0x000fe2000bf01270 */
[----:B------:R-:W-:Y:S01]  /*1730*/  SHF.R.S32.HI R5, RZ, 0x1f, R0 ;  /* 0x0000001fff057819 */ /* 0x000fe20000011400 */
[----:B------:R-:W-:Y:S02]  /*1740*/  ULOP3.LUT UR27, UR13, 0x1, URZ, 0xfc, !UPT ;  /* 0x000000010d1b7892 */ /* 0x000fe4000f8efc3f */
[----:B------:R-:W-:Y:S01]  /*1750*/  USEL UR16, UR14, 0x1, UP0 ;  /* 0x000000010e107887 */ /* 0x000fe20008000000 */
[----:B------:R-:W-:Y:S01]  /*1760*/  LEA.HI R5, R5, R2, RZ, 0x3 ;  /* 0x0000000205057211 */ /* 0x000fe200078f18ff */
[----:B------:R-:W-:-:S02]  /*1770*/  UISETP.NE.AND UP0, UPT, UR7, URZ, UPT ;  /* 0x0000003f0700728c */ /* 0x000fc4000bf05270 */
[----:B------:R-:W-:Y:S01]  /*1780*/  USHF.L.U32 UR28, UR14, 0x1, URZ ;  /* 0x000000010e1c7899 */ /* 0x000fe2000800063f */
[----:B------:R-:W-:Y:S01]  /*1790*/  LOP3.LUT R5, R5, 0xfffffff8, RZ, 0xc0, !PT ;  /* 0xfffffff805057812 */ /* 0x000fe200078ec0ff */
[----:B------:R-:W-:Y:S02]  /*17a0*/  UIADD3 UR16, -UR16, UR14, URZ ;  /* 0x0000000e10107290 */ /* 0x000fe4000fffe13f */
[----:B------:R-:W-:Y:S02]  /*17b0*/  USEL UR30, URZ, 0x1, UP0 ;  /* 0x000000013f1e7887 */ /* 0x000fe40008000000 */
[----:B------:R-:W-:Y:S01]  /*17c0*/  IMAD.IADD R2, R2, 0x1, -R5 ;  /* 0x0000000102027824 */ /* 0x000fe200078e0a05 */
[----:B------:R-:W-:Y:S01]  /*17d0*/  SHF.R.S32.HI R5, RZ, 0x5, R3 ;  /* 0x00000005ff057819 */ /* 0x000fe20000011403 */
[----:B----4-:R-:W-:-:S03]  /*17e0*/  ULEA UR12, UR6, UR12, 0x18 ;  /* 0x0000000c060c7291 */ /* 0x010fc6000f8ec03f */
[--C-:B------:R-:W-:Y:S01]  /*17f0*/  SHF.R.S32.HI R3, RZ, 0x1f, R2.reuse ;  /* 0x0000001fff037819 */ /* 0x100fe20000011402 */
[----:B------:R-:W-:Y:S01]  /*1800*/  USHF.L.U32 UR6, UR7, 0x3, URZ ;  /* 0x0000000307067899 */ /* 0x000fe2000800063f */
[C-C-:B------:R-:W-:Y:S01]  /*1810*/  IMAD R0, R5.reuse, -0x10, -R2.reuse ;  /* 0xfffffff005007824 */ /* 0x140fe200078e0a02 */
[----:B------:R-:W-:Y:S02]  /*1820*/  UIADD3 UR29, UR12, 0xc0, URZ ;  /* 0x000000c00c1d7890 */ /* 0x000fe4000fffe03f */
[----:B------:R-:W-:Y:S01]  /*1830*/  ULOP3.LUT UR6, UR6, 0x8, URZ, 0xc0, !UPT ;  /* 0x0000000806067892 */ /* 0x000fe2000f8ec03f */
[----:B------:R-:W-:Y:S01]  /*1840*/  IMAD.WIDE R2, R5, 0x10, R2 ;  /* 0x0000001005027825 */ /* 0x000fe200078e0202 */
[----:B------:R-:W-:Y:S02]  /*1850*/  ULEA UR17, UR17, UR29, 0x3 ;  /* 0x0000001d11117291 */ /* 0x000fe4000f8e183f */
[----:B------:R-:W-:Y:S02]  /*1860*/  ULOP3.LUT UR31, UR6, 0x8, URZ, 0x3c, !UPT ;  /* 0x00000008061f7892 */ /* 0x000fe4000f8e3c3f */
[----:B------:R-:W-:-:S03]  /*1870*/  ULOP3.LUT UR18, UR6, 0x18, URZ, 0x3c, !UPT ;  /* 0x0000001806127892 */ /* 0x000fc6000f8e3c3f */
[----:B------:R-:W-:Y:S02]  /*1880*/  ULDC UR6, c[0x0][0x284] ;  /* 0x0000a10000067ab9 */ /* 0x000fe40000000800 */
[----:B------:R-:W-:-:S05]  /*1890*/  VIADD R0, R0, UR6 ;  /* 0x0000000600007c36 */ /* 0x000fca0008000000 */
[----:B------:R4:W-:Y:S04]  /*18a0*/  STL [R1+0x94], R0 ;  /* 0x0000940001007387 */ /* 0x0009e80000100800 */
[----:B------:R4:W-:Y:S02]  /*18b0*/  STL.64 [R1+0x98], R2 ;  /* 0x0000980201007387 */ /* 0x0009e40000100a00 */
.L_x_302:
[----:B----4-:R-:W-:Y:S01]  /*18c0*/  IMAD.U32 R0, RZ, RZ, UR30 ;  /* 0x0000001eff007e24 */ /* 0x010fe2000f8e00ff */
[----:B0-2---:R-:W4:Y:S01]  /*18d0*/  LDC R2, c[0x0][0x28c] ;  /* 0x0000a300ff027b82 */ /* 0x005f220000000800 */
[----:B------:R-:W-:Y:S01]  /*18e0*/  UMOV UR6, URZ ;  /* 0x0000003f00067c82 */ /* 0x000fe20008000000 */
[----:B------:R-:W-:Y:S02]  /*18f0*/  UMOV UR19, UR5 ;  /* 0x0000000500137c82 */ /* 0x000fe40008000000 */
[----:B------:R-:W-:-:S04]  /*1900*/  SHF.L.U32 R0, R0, 0x1f, RZ ;  /* 0x0000001f00007819 */ /* 0x000fc800000006ff */
[----:B------:R-:W5:Y:S01]  /*1910*/  SYNCS.PHASECHK.TRANS64.TRYWAIT P0, [UR17+-0x8], R0 ;  /* 0xfffff800ff0075a7 */ /* 0x000f620008000151 */
[----:B----4-:R-:W-:Y:S01]  /*1920*/  ISETP.GE.AND P1, PT, R2, 0x1, PT ;  /* 0x000000010200780c */ /* 0x010fe20003f26270 */
[----:B-----5:R-:W-:-:S12]  /*1930*/  @!P0 BRA `(.L_x_20) ;  /* 0x000000ec00b08947 */ /* 0x020fd80003800000 */
.L_x_331:
[----:B------:R0:W-:Y:S01]  /*1940*/  STL [R1+0x74], RZ ;  /* 0x000074ff01007387 */ /* 0x0001e20000100800 */
[----:B------:R-:W-:Y:S01]  /*1950*/  UMOV UR7, URZ ;  /* 0x0000003f00077c82 */ /* 0x000fe20008000000 */
[----:B------:R-:W-:Y:S01]  /*1960*/  UMOV UR8, URZ ;  /* 0x0000003f00087c82 */ /* 0x000fe20008000000 */
[----:B----4-:R-:W-:Y:S01]  /*1970*/  IMAD.MOV.U32 R0, RZ, RZ, RZ ;  /* 0x000000ffff007224 */ /* 0x010fe200078e00ff */
[----:B------:R4:W-:Y:S01]  /*1980*/  STL [R1+0x70], RZ ;  /* 0x000070ff01007387 */ /* 0x0009e20000100800 */
[----:B------:R-:W-:Y:S02]  /*1990*/  CS2R R2, SRZ ;  /* 0x0000000000027805 */ /* 0x000fe4000001ff00 */
[----:B---3--:R-:W-:Y:S02]  /*19a0*/  CS2R R4, SRZ ;  /* 0x0000000000047805 */ /* 0x008fe4000001ff00 */
[----:B--2---:R-:W-:Y:S01]  /*19b0*/  CS2R R6, SRZ ;  /* 0x0000000000067805 */ /* 0x004fe2000001ff00 */
[----:B------:R4:W-:Y:S01]  /*19c0*/  STL [R1+0x6c], RZ ;  /* 0x00006cff01007387 */ /* 0x0009e20000100800 */
[----:B------:R-:W-:-:S02]  /*19d0*/  CS2R R8, SRZ ;  /* 0x0000000000087805 */ /* 0x000fc4000001ff00 */
[----:B0-----:R-:W-:Y:S02]  /*19e0*/  CS2R R10, SRZ ;  /* 0x00000000000a7805 */ /* 0x001fe4000001ff00 */
[----:B------:R-:W-:Y:S01]  /*19f0*/  CS2R R12, SRZ ;  /* 0x00000000000c7805 */ /* 0x000fe2000001ff00 */
[----:B------:R4:W-:Y:S01]  /*1a00*/  STL [R1+0x68], RZ ;  /* 0x000068ff01007387 */ /* 0x0009e20000100800 */
[----:B------:R-:W-:Y:S02]  /*1a10*/  CS2R R14, SRZ ;  /* 0x00000000000e7805 */ /* 0x000fe4000001ff00 */
[----:B-1----:R-:W-:Y:S02]  /*1a20*/  CS2R R16, SRZ ;  /* 0x0000000000107805 */ /* 0x002fe4000001ff00 */
[----:B------:R-:W-:Y:S01]  /*1a30*/  CS2R R18, SRZ ;  /* 0x0000000000127805 */ /* 0x000fe2000001ff00 */
[----:B------:R4:W-:Y:S01]  /*1a40*/  STL [R1+0x64], RZ ;  /* 0x000064ff01007387 */ /* 0x0009e20000100800 */
[----:B------:R-:W-:-:S02]  /*1a50*/  CS2R R20, SRZ ;  /* 0x0000000000147805 */ /* 0x000fc4000001ff00 */
[----:B------:R-:W-:Y:S02]  /*1a60*/  CS2R R22, SRZ ;  /* 0x0000000000167805 */ /* 0x000fe4000001ff00 */
[----:B------:R-:W-:Y:S01]  /*1a70*/  CS2R R152, SRZ ;  /* 0x0000000000987805 */ /* 0x000fe2000001ff00 */
[----:B------:R4:W-:Y:S01]  /*1a80*/  STL [R1+0x60], RZ ;  /* 0x000060ff01007387 */ /* 0x0009e20000100800 */
[----:B------:R-:W-:Y:S02]  /*1a90*/  CS2R R154, SRZ ;  /* 0x00000000009a7805 */ /* 0x000fe4000001ff00 */
[----:B------:R-:W-:Y:S02]  /*1aa0*/  CS2R R156, SRZ ;  /* 0x00000000009c7805 */ /* 0x000fe4000001ff00 */
        /* <DEDUP_REMOVED lines=46> */
[----:B------:R-:W-:Y:S01]  /*1d90*/  IMAD.MOV.U32 R226, RZ, RZ, RZ ;  /* 0x000000ffffe27224 */ /* 0x000fe200078e00ff */
[----:B------:R-:W-:Y:S01]  /*1da0*/  CS2R R24, SRZ ;  /* 0x0000000000187805 */ /* 0x000fe2000001ff00 */
[----:B------:R-:W-:Y:S01]  /*1db0*/  IMAD.U32 R227, RZ, RZ, UR4 ;  /* 0x00000004ffe37e24 */ /* 0x000fe2000f8e00ff */
[----:B------:R4:W-:Y:S01]  /*1dc0*/  STL [R1+0x2c], RZ ;  /* 0x00002cff01007387 */ /* 0x0009e20000100800 */
[----:B------:R-:W-:Y:S02]  /*1dd0*/  CS2R R26, SRZ ;  /* 0x00000000001a7805 */ /* 0x000fe4000001ff00 */
[----:B------:R-:W-:-:S02]  /*1de0*/  CS2R R28, SRZ ;  /* 0x00000000001c7805 */ /* 0x000fc4000001ff00 */
[----:B------:R-:W-:Y:S01]  /*1df0*/  CS2R R30, SRZ ;  /* 0x00000000001e7805 */ /* 0x000fe2000001ff00 */
[----:B------:R4:W-:Y:S01]  /*1e00*/  STL [R1+0x28], RZ ;  /* 0x000028ff01007387 */ /* 0x0009e20000100800 */
[----:B------:R-:W-:Y:S02]  /*1e10*/  CS2R R32, SRZ ;  /* 0x0000000000207805 */ /* 0x000fe4000001ff00 */
[----:B------:R-:W-:Y:S02]  /*1e20*/  CS2R R34, SRZ ;  /* 0x0000000000227805 */ /* 0x000fe4000001ff00 */
[----:B------:R-:W-:Y:S01]  /*1e30*/  CS2R R36, SRZ ;  /* 0x0000000000247805 */ /* 0x000fe2000001ff00 */
        /* <DEDUP_REMOVED lines=36> */
[----:B------:R4:W-:Y:S01]  /*2080*/  STL [R1], RZ ;  /* 0x000000ff01007387 */ /* 0x0009e20000100800 */
[----:B------:R-:W-:Y:S02]  /*2090*/  CS2R R92, SRZ ;  /* 0x00000000005c7805 */ /* 0x000fe4000001ff00 */
[----:B------:R-:W-:Y:S02]  /*20a0*/  CS2R R94, SRZ ;  /* 0x00000000005e7805 */ /* 0x000fe4000001ff00 */
[----:B------:R-:W-:Y:S02]  /*20b0*/  CS2R R96, SRZ ;  /* 0x0000000000607805 */ /* 0x000fe4000001ff00 */
[----:B------:R-:W-:Y:S02]  /*20c0*/  CS2R R98, SRZ ;  /* 0x0000000000627805 */ /* 0x000fe4000001ff00 */
[----:B------:R-:W-:-:S02]  /*20d0*/  CS2R R100, SRZ ;  /* 0x0000000000647805 */ /* 0x000fc4000001ff00 */
[----:B------:R-:W-:Y:S02]  /*20e0*/  CS2R R102, SRZ ;  /* 0x0000000000667805 */ /* 0x000fe4000001ff00 */
        /* <DEDUP_REMOVED lines=23> */
[----:B------:R-:W-:Y:S01]  /*2260*/  CS2R R150, SRZ ;  /* 0x0000000000967805 */ /* 0x000fe2000001ff00 */
[----:B----4-:R-:W-:Y:S06]  /*2270*/  @!P1 BRA `(.L_x_21) ;  /* 0x0000001000749947 */ /* 0x010fec0003800000 */
[----:B------:R-:W-:-:S06]  /*2280*/  UISETP.NE.AND UP0, UPT, UR27, 0x3, UPT ;  /* 0x000000031b00788c */ /* 0x000fcc000bf05270 */
[----:B------:R-:W-:-:S13]  /*2290*/  PLOP3.LUT P1, PT, PT, PT, UP0, 0x80, 0x0 ;  /* 0x000000000000781c */ /* 0x000fda0003f2f008 */
[----:B------:R-:W-:Y:S05]  /*22a0*/  @!P1 BRA `(.L_x_22) ;  /* 0x0000000000049947 */ /* 0x000fea0003800000 */
[----:B------:R-:W-:Y:S01]  /*22b0*/  BPT.TRAP 0x1 ;  /* 0x000000040000795c */ /* 0x000fe20000300000 */
.L_x_22:
[----:B------:R-:W-:Y:S01]  /*22c0*/  ULEA UR6, UR5, UR12, 0x3 ;  /* 0x0000000c05067291 */ /* 0x000fe2000f8e183f */
[----:B------:R-:W-:-:S05]  /*22d0*/  IMAD.U32 R0, RZ, RZ, UR4 ;  /* 0x00000004ff007e24 */ /* 0x000fca000f8e00ff */
[----:B------:R-:W-:-:S04]  /*22e0*/  SHF.L.U32 R0, R0, 0x1f, RZ ;  /* 0x0000001f00007819 */ /* 0x000fc800000006ff */
[----:B------:R0:W1:Y:S01]  /*22f0*/  SYNCS.PHASECHK.TRANS64.TRYWAIT P0, [UR6], R0 ;  /* 0x00000000ff0075a7 */ /* 0x0000620008000146 */
[----:B------:R-:W-:Y:S05]  /*2300*/  @!P1 BRA `(.L_x_23) ;  /* 0x0000000000049947 */ /* 0x000fea0003800000 */
[----:B------:R-:W-:Y:S01]  /*2310*/  BPT.TRAP 0x1 ;  /* 0x000000040000795c */ /* 0x000fe20000300000 */
.L_x_23:
[----:B-1----:R-:W-:Y:S05]  /*2320*/  @P0 BRA `(.L_x_24) ;  /* 0x0000000000080947 */ /* 0x002fea0003800000 */
[----:B------:R-:W1:Y:S02]  /*2330*/  SYNCS.PHASECHK.TRANS64.TRYWAIT P0, [UR6], R0 ;  /* 0x00000000ff0075a7 */ /* 0x000e640008000146 */
[----:B-1----:R-:W-:Y:S05]  /*2340*/  @!P0 BRA `(.L_x_25) ;  /* 0x000000e400448947 */ /* 0x002fea0003800000 */
.L_x_24:
[----:B------:R-:W-:Y:S01]  /*2350*/  UIADD3 UR6, UR12, 0x180, URZ ;  /* 0x000001800c067890 */ /* 0x000fe2000fffe03f */
[----:B------:R-:W-:Y:S01]  /*2360*/  WARPGROUP.ARRIVE ;  /* 0x00000000000079c5 */ /* 0x000fe20000000000 */
[----:B------:R-:W-:Y:S01]  /*2370*/  UIADD3 UR7, UR12, 0xb180, URZ ;  /* 0x0000b1800c077890 */ /* 0x000fe2000fffe03f */
[----:B------:R2:W-:Y:S01]  /*2380*/  STL [R1+0x74], RZ ;  /* 0x000074ff01007387 */ /* 0x0005e20000100800 */
[----:B------:R-:W-:Y:S01]  /*2390*/  USHF.R.U32.HI UR6, URZ, 0x4, UR6 ;  /* 0x000000043f067899 */ /* 0x000fe20008011606 */
[----:B01----:R-:W-:Y:S01]  /*23a0*/  IMAD.MOV.U32 R0, RZ, RZ, RZ ;  /* 0x000000ffff007224 */ /* 0x003fe200078e00ff */
[----:B------:R-:W-:Y:S01]  /*23b0*/  USHF.R.U32.HI UR7, URZ, 0x4, UR7 ;  /* 0x000000043f077899 */ /* 0x000fe20008011607 */
[----:B------:R2:W-:Y:S01]  /*23c0*/  STL [R1+0x70], RZ ;  /* 0x000070ff01007387 */ /* 0x0005e20000100800 */
[----:B------:R-:W-:Y:S01]  /*23d0*/  ULOP3.LUT UR6, UR6, 0x3fff, URZ, 0xc0, !UPT ;  /* 0x00003fff06067892 */ /* 0x000fe2000f8ec03f */
[----:B------:R-:W-:Y:S01]  /*23e0*/  CS2R R2, SRZ ;  /* 0x0000000000027805 */ /* 0x000fe2000001ff00 */
[----:B------:R-:W-:Y:S01]  /*23f0*/  ULOP3.LUT UR7, UR7, 0x3fff, URZ, 0xc0, !UPT ;  /* 0x00003fff07077892 */ /* 0x000fe2000f8ec03f */
[----:B------:R2:W-:Y:S01]  /*2400*/  STL [R1+0x6c], RZ ;  /* 0x00006cff01007387 */ /* 0x0005e20000100800 */
[----:B------:R-:W-:Y:S01]  /*2410*/  ULOP3.LUT UR6, UR6, 0x10000, URZ, 0xfc, !UPT ;  /* 0x0001000006067892 */ /* 0x000fe2000f8efc3f */
[----:B------:R-:W-:Y:S01]  /*2420*/  CS2R R4, SRZ ;  /* 0x0000000000047805 */ /* 0x000fe2000001ff00 */
[----:B------:R-:W-:Y:S01]  /*2430*/  ULOP3.LUT UR7, UR7, 0x10000, URZ, 0xfc, !UPT ;  /* 0x0001000007077892 */ /* 0x000fe2000f8efc3f */
[----:B------:R2:W-:Y:S01]  /*2440*/  STL [R1+0x68], RZ ;  /* 0x000068ff01007387 */ /* 0x0005e20000100800 */
[----:B------:R-:W-:Y:S01]  /*2450*/  ULEA UR8, UR5, UR6, 0x8 ;  /* 0x0000000605087291 */ /* 0x000fe2000f8e403f */
[----:B------:R-:W-:Y:S01]  /*2460*/  CS2R R6, SRZ ;  /* 0x0000000000067805 */ /* 0x000fe2000001ff00 */
[----:B------:R-:W-:Y:S01]  /*2470*/  ULEA UR10, UR5, UR7, 0xa ;  /* 0x00000007050a7291 */ /* 0x000fe2000f8e503f */
[----:B------:R2:W-:Y:S01]  /*2480*/  STL [R1+0x64], RZ ;  /* 0x000064ff01007387 */ /* 0x0005e20000100800 */
[----:B------:R-:W-:Y:S01]  /*2490*/  UMOV UR9, 0x80000020 ;  /* 0x8000002000097882 */ /* 0x000fe20000000000 */
[----:B------:R-:W-:Y:S01]  /*24a0*/  UMOV UR11, 0x80000020 ;  /* 0x80000020000b7882 */ /* 0x000fe20000000000 */
[----:B------:R-:W-:Y:S01]  /*24b0*/  ULDC UR7, c[0x0][0x50c] ;  /* 0x0001430000077ab9 */ /* 0x000fe20000000800 */
[----:B------:R2:W-:Y:S01]  /*24c0*/  STL [R1+0x60], RZ ;  /* 0x000060ff01007387 */ /* 0x0005e20000100800 */
[----:B------:R-:W-:Y:S01]  /*24d0*/  UISETP.NE.AND UP0, UPT, UR7, 0x2, UPT ;  /* 0x000000020700788c */ /* 0x000fe2000bf05270 */
[----:B------:R-:W-:Y:S01]  /*24e0*/  CS2R R8, SRZ ;  /* 0x0000000000087805 */ /* 0x000fe2000001ff00 */
[----:B------:R-:W-:Y:S01]  /*24f0*/  UMOV UR6, 0x2 ;  /* 0x0000000200067882 */ /* 0x000fe20000000000 */
[----:B------:R-:W-:Y:S01]  /*2500*/  QGMMA.64x256x32.F32.E5M2.E5M2 R24, gdesc[UR8], RZ, !UPT ;  /* 0x03e00000081879f3 */ /* 0x000fe2000c7038ff */
[----:B------:R2:W-:Y:S01]  /*2510*/  STL [R1+0x5c], RZ ;  /* 0x00005cff01007387 */ /* 0x0005e20000100800 */
[----:B------:R-:W-:Y:S01]  /*2520*/  USEL UR7, URZ, 0x1, UP0 ;  /* 0x000000013f077887 */ /* 0x000fe20008000000 */
[----:B------:R-:W-:Y:S01]  /*2530*/  CS2R R10, SRZ ;  /* 0x00000000000a7805 */ /* 0x000fe2000001ff00 */
[----:B------:R-:W-:Y:S01]  /*2540*/  UIADD3 UR8, UR8, 0x2, URZ ;  /* 0x0000000208087890 */ /* 0x000fe2000fffe03f */
[----:B------:R2:W-:Y:S01]  /*2550*/  STL [R1+0x58], RZ ;  /* 0x000058ff01007387 */ /* 0x0005e20000100800 */
[----:B------:R-:W-:Y:S01]  /*2560*/  UIADD3 UR10, UR10, 0x2, URZ ;  /* 0x000000020a0a7890 */ /* 0x000fe2000fffe03f */
[----:B------:R-:W-:-:S02]  /*2570*/  CS2R R12, SRZ ;  /* 0x00000000000c7805 */ /* 0x000fc4000001ff00 */
[----:B------:R-:W-:Y:S01]  /*2580*/  ISETP.NE.AND P0, PT, RZ, UR7, PT ;  /* 0x00000007ff007c0c */ /* 0x000fe2000bf05270 */
[----:B------:R2:W-:Y:S01]  /*2590*/  STL [R1+0x54], RZ ;  /* 0x000054ff01007387 */ /* 0x0005e20000100800 */
[----:B------:R-:W-:Y:S01]  /*25a0*/  UMOV UR9, 0x80000020 ;  /* 0x8000002000097882 */ /* 0x000fe20000000000 */
[----:B------:R-:W-:Y:S01]  /*25b0*/  UMOV UR11, 0x80000020 ;  /* 0x80000020000b7882 */ /* 0x000fe20000000000 */
        /* <DEDUP_REMOVED lines=55> */
[----:B------:R-:W-:Y:S01]  /*2930*/  CS2R R224, SRZ ;  /* 0x0000000000e07805 */ /* 0x000fe2000001ff00 */
[----:B------:R-:W-:Y:S01]  /*2940*/  IMAD.MOV.U32 R226, RZ, RZ, RZ ;  /* 0x000000ffffe27224 */ /* 0x000fe200078e00ff */
[----:B------:R2:W-:Y:S04]  /*2950*/  STL [R1+0x18], RZ ;  /* 0x000018ff01007387 */ /* 0x0005e80000100800 */
[----:B------:R2:W-:Y:S04]  /*2960*/  STL [R1+0x14], RZ ;  /* 0x000014ff01007387 */ /* 0x0005e80000100800 */
[----:B------:R2:W-:Y:S04]  /*2970*/  STL [R1+0x10], RZ ;  /* 0x000010ff01007387 */ /* 0x0005e80000100800 */
[----:B------:R2:W-:Y:S04]  /*2980*/  STL [R1+0xc], RZ ;  /* 0x00000cff01007387 */ /* 0x0005e80000100800 */
[----:B------:R2:W-:Y:S04]  /*2990*/  STL [R1+0x8], RZ ;  /* 0x000008ff01007387 */ /* 0x0005e80000100800 */
[----:B------:R2:W-:Y:S04]  /*29a0*/  STL [R1+0x4], RZ ;  /* 0x000004ff01007387 */ /* 0x0005e80000100800 */
[----:B------:R2:W-:Y:S01]  /*29b0*/  STL [R1], RZ ;  /* 0x000000ff01007387 */ /* 0x0005e20000100800 */
[----:B------:R-:W-:Y:S01]  /*29c0*/  QGMMA.64x256x32.F32.E5M2.E5M2 R24, gdesc[UR8], R24, gsb0 ;  /* 0x03e00000081879f3 */ /* 0x000fe20008003818 */
[----:B------:R-:W-:Y:S05]  /*29d0*/  @!P0 BRA `(.L_x_26) ;  /* 0x0000000800808947 */ /* 0x000fea0003800000 */
[----:B------:R-:W-:Y:S02]  /*29e0*/  WARPGROUP.DEPBAR.LE gsb0, 0x0 ;  /* 0x00008000000079c5 */ /* 0x000fe40000010000 */
[----:B------:R-:W-:-:S01]  /*29f0*/  FADD R227, RZ, R122 ;  /* 0x0000007affe37221 */ /* 0x000fc20000000000 */
[----:B------:R-:W-:Y:S01]  /*2a00*/  FADD R226, RZ, R24 ;  /* 0x00000018ffe27221 */ /* 0x000fe20000000000 */
[----:B------:R-:W-:-:S01]  /*2a10*/  FADD R225, RZ, R25 ;  /* 0x00000019ffe17221 */ /* 0x000fc20000000000 */
[----:B------:R-:W-:Y:S01]  /*2a20*/  FADD R224, RZ, R26 ;  /* 0x0000001affe07221 */ /* 0x000fe20000000000 */
[----:B------:R-:W-:-:S01]  /*2a30*/  FADD R223, RZ, R27 ;  /* 0x0000001bffdf7221 */ /* 0x000fc20000000000 */
[----:B------:R0:W-:Y:S01]  /*2a40*/  STL [R1], R227 ;  /* 0x000000e301007387 */ /* 0x0001e20000100800 */
[----:B------:R-:W-:-:S01]  /*2a50*/  FADD R222, RZ, R28 ;  /* 0x0000001cffde7221 */ /* 0x000fc20000000000 */
[----:B------:R-:W-:Y:S01]  /*2a60*/  FADD R221, RZ, R29 ;  /* 0x0000001dffdd7221 */ /* 0x000fe20000000000 */
[----:B------:R-:W-:-:S01]  /*2a70*/  FADD R220, RZ, R30 ;  /* 0x0000001effdc7221 */ /* 0x000fc20000000000 */
[----:B------:R-:W-:Y:S01]  /*2a80*/  FADD R219, RZ, R31 ;  /* 0x0000001fffdb7221 */ /* 0x000fe20000000000 */
[----:B------:R-:W-:-:S01]  /*2a90*/  FADD R218, RZ, R32 ;  /* 0x00000020ffda7221 */ /* 0x000fc20000000000 */
[----:B------:R-:W-:Y:S01]  /*2aa0*/  FADD R217, RZ, R33 ;  /* 0x00000021ffd97221 */ /* 0x000fe20000000000 */
[----:B------:R-:W-:-:S01]  /*2ab0*/  FADD R216, RZ, R34 ;  /* 0x00000022ffd87221 */ /* 0x000fc20000000000 */
[----:B------:R-:W-:Y:S01]  /*2ac0*/  FADD R215, RZ, R35 ;  /* 0x00000023ffd77221 */ /* 0x000fe20000000000 */
[----:B------:R-:W-:-:S01]  /*2ad0*/  FADD R214, RZ, R36 ;  /* 0x00000024ffd67221 */ /* 0x000fc20000000000 */
[----:B0-----:R-:W-:Y:S01]  /*2ae0*/  FADD R227, RZ, R123 ;  /* 0x0000007bffe37221 */ /* 0x001fe20000000000 */
[----:B------:R-:W-:-:S01]  /*2af0*/  FADD R213, RZ, R37 ;  /* 0x00000025ffd57221 */ /* 0x000fc20000000000 */
[----:B------:R-:W-:Y:S01]  /*2b00*/  FADD R212, RZ, R38 ;  /* 0x00000026ffd47221 */ /* 0x000fe20000000000 */
[----:B------:R-:W-:-:S01]  /*2b10*/  FADD R211, RZ, R39 ;  /* 0x00000027ffd37221 */ /* 0x000fc20000000000 */
[----:B------:R-:W-:Y:S01]  /*2b20*/  FADD R210, RZ, R40 ;  /* 0x00000028ffd27221 */ /* 0x000fe20000000000 */
[----:B------:R0:W-:Y:S01]  /*2b30*/  STL [R1+0x4], R227 ;  /* 0x000004e301007387 */ /* 0x0001e20000100800 */
        /* <DEDUP_REMOVED lines=93> */
[----:B------:R-:W-:Y:S01]  /*3110*/  UMOV UR6, URZ ;  /* 0x0000003f00067c82 */ /* 0x000fe20008000000 */
[----:B0-----:R-:W-:-:S05]  /*3120*/  FADD R227, RZ, R130 ;  /* 0x00000082ffe37221 */ /* 0x001fca0000000000 */
[----:B------:R0:W-:Y:S02]  /*3130*/  STL [R1+0x20], R227 ;  /* 0x000020e301007387 */ /* 0x0001e40000100800 */
        /* <DEDUP_REMOVED lines=42> */
.L_x_26:
[----:B------:R-:W-:-:S04]  /*33e0*/  UIADD3 UR19, UR5, 0x1, URZ ;  /* 0x0000000105137890 */ /* 0x000fc8000fffe03f */
[----:B------:R-:W-:-:S04]  /*33f0*/  UISETP.NE.AND UP0, UPT, UR19, 0xb, UPT ;  /* 0x0000000b1300788c */ /* 0x000fc8000bf05270 */
[----:B------:R-:W-:Y:S02]  /*3400*/  USEL UR8, URZ, 0x1, UP0 ;  /* 0x000000013f087887 */ /* 0x000fe40008000000 */
[----:B------:R-:W-:Y:S02]  /*3410*/  USEL UR19, UR19, URZ, UP0 ;  /* 0x0000003f13137287 */ /* 0x000fe40008000000 */
[----:B------:R-:W-:-:S06]  /*3420*/  ULOP3.LUT UR8, UR4, UR8, URZ, 0x3c, !UPT ;  /* 0x0000000804087292 */ /* 0x000fcc000f8e3c3f */
[----:B0-----:R-:W-:Y:S01]  /*3430*/  IMAD.U32 R227, RZ, RZ, UR8 ;  /* 0x00000008ffe37e24 */ /* 0x001fe2000f8e00ff */
[----:B------:R-:W-:-:S06]  /*3440*/  UMOV UR8, 0x1 ;  /* 0x0000000100087882 */ /* 0x000fcc0000000000 */
.L_x_21:
[----:B------:R-:W-:-:S06]  /*3450*/  UISETP.GE.AND UP0, UPT, UR16, 0x1, UPT ;  /* 0x000000011000788c */ /* 0x000fcc000bf06270 */
[----:B------:R-:W-:-:S13]  /*3460*/  PLOP3.LUT P0, PT, PT, PT, UP0, 0x80, 0x0 ;  /* 0x000000000000781c */ /* 0x000fda0003f0f008 */
[----:B------:R-:W-:Y:S05]  /*3470*/  @!P0 BRA `(.L_x_27) ;  /* 0x0000001000a48947 */ /* 0x000fea0003800000 */
[----:B------:R-:W-:Y:S01]  /*3480*/  IMAD.U32 R228, RZ, RZ, UR16 ;  /* 0x00000010ffe47e24 */ /* 0x000fe2000f8e00ff */
[----:B------:R-:W-:Y:S01]  /*3490*/  UMOV UR26, UR5 ;  /* 0x00000005001a7c82 */ /* 0x000fe20008000000 */
[----:B------:R-:W-:-:S05]  /*34a0*/  ULDC UR32, c[0x0][0x50c] ;  /* 0x0001430000207ab9 */ /* 0x000fca0000000800 */
.L_x_35:
[----:B------:R-:W-:-:S06]  /*34b0*/  UISETP.NE.AND UP0, UPT, UR27, 0x3, UPT ;  /* 0x000000031b00788c */ /* 0x000fcc000bf05270 */
[----:B------:R-:W-:-:S13]  /*34c0*/  PLOP3.LUT P1, PT, PT, PT, UP0, 0x80, 0x0 ;  /* 0x000000000000781c */ /* 0x000fda0003f2f008 */
[----:B-1---5:R-:W-:Y:S05]  /*34d0*/  @!P1 BRA `(.L_x_28) ;  /* 0x0000000000049947 */ /* 0x022fea0003800000 */
[----:B------:R-:W-:Y:S01]  /*34e0*/  BPT.TRAP 0x1 ;  /* 0x000000040000795c */ /* 0x000fe20000300000 */
.L_x_28:
[----:B------:R-:W-:Y:S01]  /*34f0*/  ULEA UR9, UR19, UR12, 0x3 ;  /* 0x0000000c13097291 */ /* 0x000fe2000f8e183f */
[----:B------:R-:W-:-:S08]  /*3500*/  SHF.L.U32 R229, R227, 0x1f, RZ ;  /* 0x0000001fe3e57819 */ /* 0x000fd000000006ff */
[----:B------:R0:W1:Y:S01]  /*3510*/  SYNCS.PHASECHK.TRANS64.TRYWAIT P0, [UR9], R229 ;  /* 0x000000e5ff0075a7 */ /* 0x0000620008000149 */
[----:B------:R-:W-:Y:S05]  /*3520*/  @!P1 BRA `(.L_x_29) ;  /* 0x0000000000049947 */ /* 0x000fea0003800000 */
[----:B------:R-:W-:Y:S01]  /*3530*/  BPT.TRAP 0x1 ;  /* 0x000000040000795c */ /* 0x000fe20000300000 */
.L_x_29:
[----:B-1----:R-:W-:Y:S05]  /*3540*/  @P0 BRA `(.L_x_30) ;  /* 0x0000000000080947 */ /* 0x002fea0003800000 */
[----:B------:R-:W1:Y:S02]  /*3550*/  SYNCS.PHASECHK.TRANS64.TRYWAIT P0, [UR9], R229 ;  /* 0x000000e5ff0075a7 */ /* 0x000e640008000149 */
[----:B-1----:R-:W-:Y:S05]  /*3560*/  @!P0 BRA `(.L_x_31) ;  /* 0x000000d000d48947 */ /* 0x002fea0003800000 */
.L_x_30:
[----:B------:R-:W-:Y:S01]  /*3570*/  UIADD3 UR9, UR12, 0x180, URZ ;  /* 0x000001800c097890 */ /* 0x000fe2000fffe03f */
[----:B------:R-:W-:Y:S01]  /*3580*/  WARPGROUP.ARRIVE ;  /* 0x00000000000079c5 */ /* 0x000fe20000000000 */
[----:B------:R-:W-:Y:S02]  /*3590*/  UIADD3 UR10, UR12, 0xb180, URZ ;  /* 0x0000b1800c0a7890 */ /* 0x000fe4000fffe03f */
[----:B------:R-:W-:Y:S02]  /*35a0*/  UISETP.NE.AND UP0, UPT, UR7, URZ, UPT ;  /* 0x0000003f0700728c */ /* 0x000fe4000bf05270 */
[----:B------:R-:W-:Y:S02]  /*35b0*/  USHF.R.U32.HI UR9, URZ, 0x4, UR9 ;  /* 0x000000043f097899 */ /* 0x000fe40008011609 */
[----:B------:R-:W-:Y:S02]  /*35c0*/  USHF.R.U32.HI UR10, URZ, 0x4, UR10 ;  /* 0x000000043f0a7899 */ /* 0x000fe4000801160a */
[----:B------:R-:W-:-:S02]  /*35d0*/  USEL UR8, UR8, URZ, !UP0 ;  /* 0x0000003f08087287 */ /* 0x000fc4000c000000 */
[----:B------:R-:W-:Y:S02]  /*35e0*/  ULOP3.LUT UR9, UR9, 0x3fff, URZ, 0xc0, !UPT ;  /* 0x00003fff09097892 */ /* 0x000fe4000f8ec03f */
[----:B------:R-:W-:Y:S02]  /*35f0*/  ULOP3.LUT UR10, UR10, 0x3fff, URZ, 0xc0, !UPT ;  /* 0x00003fff0a0a7892 */ /* 0x000fe4000f8ec03f */
[----:B------:R-:W-:Y:S02]  /*3600*/  UISETP.NE.U32.AND UP0, UPT, UR8, URZ, UPT ;  /* 0x0000003f0800728c */ /* 0x000fe4000bf05070 */
[----:B------:R-:W-:Y:S02]  /*3610*/  ULOP3.LUT UR8, UR9, 0x10000, URZ, 0xfc, !UPT ;  /* 0x0001000009087892 */ /* 0x000fe4000f8efc3f */
[----:B------:R-:W-:Y:S02]  /*3620*/  ULOP3.LUT UR10, UR10, 0x10000, URZ, 0xfc, !UPT ;  /* 0x000100000a0a7892 */ /* 0x000fe4000f8efc3f */
[----:B------:R-:W-:-:S02]  /*3630*/  ULEA UR8, UR19, UR8, 0x8 ;  /* 0x0000000813087291 */ /* 0x000fc4000f8e403f */
[----:B------:R-:W-:Y:S01]  /*3640*/  ULEA UR10, UR19, UR10, 0xa ;  /* 0x0000000a130a7291 */ /* 0x000fe2000f8e503f */
[----:B------:R-:W-:Y:S01]  /*3650*/  UMOV UR9, 0x80000020 ;  /* 0x8000002000097882 */ /* 0x000fe20000000000 */
[----:B------:R-:W-:Y:S01]  /*3660*/  UMOV UR11, 0x80000020 ;  /* 0x80000020000b7882 */ /* 0x000fe20000000000 */
[----:B------:R-:W-:-:S06]  /*3670*/  UIADD3 UR6, UR6, 0x2, URZ ;  /* 0x0000000206067890 */ /* 0x000fcc000fffe03f */
[----:B------:R-:W-:Y:S01]  /*3680*/  QGMMA.64x256x32.F32.E5M2.E5M2 R24, gdesc[UR8], R24, UP0 ;  /* 0x03e00000081879f3 */ /* 0x000fe2000bf03818 */
[----:B------:R-:W-:Y:S02]  /*3690*/  UIADD3 UR8, UR8, 0x2, URZ ;  /* 0x0000000208087890 */ /* 0x000fe4000fffe03f */
[----:B------:R-:W-:Y:S01]  /*36a0*/  UIADD3 UR10, UR10, 0x2, URZ ;  /* 0x000000020a0a7890 */ /* 0x000fe2000fffe03f */
[----:B------:R-:W-:Y:S01]  /*36b0*/  UMOV UR9, 0x80000020 ;  /* 0x8000002000097882 */ /* 0x000fe20000000000 */
[----:B------:R-:W-:Y:S01]  /*36c0*/  UMOV UR11, 0x80000020 ;  /* 0x80000020000b7882 */ /* 0x000fe20000000000 */
[----:B------:R-:W-:-:S04]  /*36d0*/  UISETP.NE.AND UP0, UPT, UR6, UR32, UPT ;  /* 0x000000200600728c */ /* 0x000fc8000bf05270 */
[----:B------:R-:W-:-:S06]  /*36e0*/  USEL UR7, URZ, 0x1, UP0 ;  /* 0x000000013f077887 */ /* 0x000fcc0008000000 */
[----:B------:R-:W-:-:S12]  /*36f0*/  ISETP.NE.AND P0, PT, RZ, UR7, PT ;  /* 0x00000007ff007c0c */ /* 0x000fd8000bf05270 */
[----:B------:R-:W-:Y:S03]  /*3700*/  QGMMA.64x256x32.F32.E5M2.E5M2 R24, gdesc[UR8], R24, gsb0 ;  /* 0x03e00000081879f3 */ /* 0x000fe60008003818 */
[----:B------:R-:W-:Y:S02]  /*3710*/  WARPGROUP.DEPBAR.LE gsb0, 0x1 ;  /* 0x00008000000079c5 */ /* 0x000fe40000010100 */
[----:B------:R-:W-:Y:S05]  /*3720*/  @!P0 BRA `(.L_x_32) ;  /* 0x0000000c00808947 */ /* 0x000fea0003800000 */
[----:B------:R-:W-:Y:S02]  /*3730*/  WARPGROUP.DEPBAR.LE gsb0, 0x0 ;  /* 0x00008000000079c5 */ /* 0x000fe40000010000 */
[----:B------:R-:W-:-:S01]  /*3740*/  FADD R226, R24, R226 ;  /* 0x000000e218e27221 */ /* 0x000fc20000000000 */
[----:B------:R-:W-:Y:S01]  /*3750*/  FADD R225, R25, R225 ;  /* 0x000000e119e17221 */ /* 0x000fe20000000000 */
[----:B------:R1:W-:Y:S01]  /*3760*/  STL [R1+0xa4], R227 ;  /* 0x0000a4e301007387 */ /* 0x0003e20000100800 */
[----:B------:R-:W-:-:S01]  /*3770*/  FADD R224, R26, R224 ;  /* 0x000000e01ae07221 */ /* 0x000fc20000000000 */
[----:B------:R-:W-:Y:S01]  /*3780*/  FADD R223, R27, R223 ;  /* 0x000000df1bdf7221 */ /* 0x000fe20000000000 */
[----:B------:R-:W-:-:S01]  /*3790*/  FADD R222, R28, R222 ;  /* 0x000000de1cde7221 */ /* 0x000fc20000000000 */
[----:B------:R-:W-:Y:S01]  /*37a0*/  FADD R221, R29, R221 ;  /* 0x000000dd1ddd7221 */ /* 0x000fe20000000000 */
[----:B-1----:R-:W3:Y:S04]  /*37b0*/  LDL.LU R227, [R1+0x30] ;  /* 0x0000300001e37983 */ /* 0x002ee80000300800 */
[----:B------:R1:W-:Y:S01]  /*37c0*/  STL [R1+0xa8], R226 ;  /* 0x0000a8e201007387 */ /* 0x0003e20000100800 */
[----:B------:R-:W-:-:S01]  /*37d0*/  FADD R220, R30, R220 ;  /* 0x000000dc1edc7221 */ /* 0x000fc20000000000 */
[----:B------:R-:W-:-:S02]  /*37e0*/  FADD R219, R31, R219 ;  /* 0x000000db1fdb7221 */ /* 0x000fc40000000000 */
[----:B-1----:R-:W4:Y:S04]  /*37f0*/  LDL.LU R226, [R1+0x2c] ;  /* 0x00002c0001e27983 */ /* 0x002f280000300800 */
[----:B------:R1:W-:Y:S01]  /*3800*/  STL [R1+0xac], R225 ;  /* 0x0000ace101007387 */ /* 0x0003e20000100800 */
[----:B------:R-:W-:-:S03]  /*3810*/  FADD R218, R32, R218 ;  /* 0x000000da20da7221 */ /* 0x000fc60000000000 */
[----:B-1----:R-:W2:Y:S04]  /*3820*/  LDL.LU R225, [R1+0x28] ;  /* 0x0000280001e17983 */ /* 0x002ea80000300800 */
        /* <DEDUP_REMOVED lines=9> */
[----:B------:R1:W-:Y:S04]  /*38c0*/  STL [R1+0xbc], R221 ;  /* 0x0000bcdd01007387 */ /* 0x0003e80000100800 */
        /* <DEDUP_REMOVED lines=12> */
[----:B-1----:R-:W2:Y:S01]  /*3990*/  LDL.LU R215, [R1] ;  /* 0x0000000001d77983 */ /* 0x002ea20000300800 */
[----:B------:R-:W-:-:S01]  /*39a0*/  FADD R214, R36, R214 ;  /* 0x000000d624d67221 */ /* 0x000fc20000000000 */
[----:B------:R-:W-:Y:S01]  /*39b0*/  FADD R213, R37, R213 ;  /* 0x000000d525d57221 */ /* 0x000fe20000000000 */
[----:B------:R-:W-:-:S01]  /*39c0*/  FADD R212, R38, R212 ;  /* 0x000000d426d47221 */ /* 0x000fc20000000000 */
[----:B------:R-:W-:Y:S01]  /*39d0*/  FADD R211, R39, R211 ;  /* 0x000000d327d37221 */ /* 0x000fe20000000000 */
[----:B------:R-:W-:-:S01]  /*39e0*/  FADD R210, R40, R210 ;  /* 0x000000d228d27221 */ /* 0x000fc20000000000 */
[----:B------:R-:W-:Y:S01]  /*39f0*/  STL [R1+0xd8], R214 ;  /* 0x0000d8d601007387 */ /* 0x000fe20000100800 */
        /* <DEDUP_REMOVED lines=11> */
[----:B------:R1:W-:Y:S01]  /*3ab0*/  STL [R1+0xe4], R211 ;  /* 0x0000e4d301007387 */ /* 0x0003e20000100800 */
[----:B------:R-:W-:-:S01]  /*3ac0*/  FADD R200, R50, R200 ;  /* 0x000000c832c87221 */ /* 0x000fc20000000000 */
[----:B------:R-:W-:Y:S01]  /*3ad0*/  FADD R199, R51, R199 ;  /* 0x000000c733c77221 */ /* 0x000fe20000000000 */
        /* <DEDUP_REMOVED lines=69> */
[----:B-----5:R-:W-:Y:S01]  /*3f30*/  FADD R0, R121, R0 ;  /* 0x0000000079007221 */ /* 0x020fe20000000000 */
[----:B---3--:R-:W-:-:S01]  /*3f40*/  FADD R227, R134, R227 ;  /* 0x000000e386e37221 */ /* 0x008fc20000000000 */
[----:B----4-:R-:W-:Y:S01]  /*3f50*/  FADD R226, R133, R226 ;  /* 0x000000e285e27221 */ /* 0x010fe20000000000 */
[----:B--2---:R-:W-:-:S01]  /*3f60*/  FADD R225, R132, R225 ;  /* 0x000000e184e17221 */ /* 0x004fc20000000000 */
        /* <DEDUP_REMOVED lines=9> */
[----:B------:R-:W-:-:S05]  /*4000*/  FADD R215, R122, R215 ;  /* 0x000000d77ad77221 */ /* 0x000fca0000000000 */
[----:B------:R2:W-:Y:S04]  /*4010*/  STL [R1], R215 ;  /* 0x000000d701007387 */ /* 0x0005e80000100800 */
[----:B------:R3:W-:Y:S04]  /*4020*/  STL [R1+0x4], R216 ;  /* 0x000004d801007387 */ /* 0x0007e80000100800 */
        /* <DEDUP_REMOVED lines=8> */
[----:B-1----:R-:W4:Y:S04]  /*40b0*/  LDL.LU R211, [R1+0x34] ;  /* 0x0000340001d37983 */ /* 0x002f280000300800 */
[----:B------:R1:W-:Y:S04]  /*40c0*/  STL [R1+0x28], R225 ;  /* 0x000028e101007387 */ /* 0x0003e80000100800 */
[----:B------:R-:W4:Y:S04]  /*40d0*/  LDL.LU R212, [R1+0x38] ;  /* 0x0000380001d47983 */ /* 0x000f280000300800 */
[----:B------:R1:W-:Y:S04]  /*40e0*/  STL [R1+0x2c], R226 ;  /* 0x00002ce201007387 */ /* 0x0003e80000100800 */
[----:B------:R-:W4:Y:S04]  /*40f0*/  LDL.LU R213, [R1+0x3c] ;  /* 0x00003c0001d57983 */ /* 0x000f280000300800 */
[----:B------:R1:W-:Y:S04]  /*4100*/  STL [R1+0x30], R227 ;  /* 0x000030e301007387 */ /* 0x0003e80000100800 */
[----:B------:R-:W4:Y:S04]  /*4110*/  LDL.LU R214, [R1+0x40] ;  /* 0x0000400001d67983 */ /* 0x000f280000300800 */
[----:B--2---:R-:W2:Y:S04]  /*4120*/  LDL.LU R215, [R1+0x44] ;  /* 0x0000440001d77983 */ /* 0x004ea80000300800 */
[----:B---3--:R-:W3:Y:S04]  /*4130*/  LDL.LU R216, [R1+0x48] ;  /* 0x0000480001d87983 */ /* 0x008ee80000300800 */
[----:B----4-:R-:W4:Y:S04]  /*4140*/  LDL.LU R217, [R1+0x4c] ;  /* 0x00004c0001d97983 */ /* 0x010f280000300800 */
[----:B0-----:R-:W4:Y:S04]  /*4150*/  LDL.LU R218, [R1+0x50] ;  /* 0x0000500001da7983 */ /* 0x001f280000300800 */
[----:B------:R-:W4:Y:S04]  /*4160*/  LDL.LU R219, [R1+0x54] ;  /* 0x0000540001db7983 */ /* 0x000f280000300800 */
[----:B------:R-:W4:Y:S04]  /*4170*/  LDL.LU R220, [R1+0x58] ;  /* 0x0000580001dc7983 */ /* 0x000f280000300800 */
[----:B------:R-:W4:Y:S04]  /*4180*/  LDL.LU R221, [R1+0x5c] ;  /* 0x00005c0001dd7983 */ /* 0x000f280000300800 */
[----:B------:R-:W4:Y:S04]  /*4190*/  LDL.LU R222, [R1+0x60] ;  /* 0x0000600001de7983 */ /* 0x000f280000300800 */
[----:B------:R-:W4:Y:S04]  /*41a0*/  LDL.LU R223, [R1+0x64] ;  /* 0x0000640001df7983 */ /* 0x000f280000300800 */
[----:B------:R-:W4:Y:S04]  /*41b0*/  LDL.LU R224, [R1+0x68] ;  /* 0x0000680001e07983 */ /* 0x000f280000300800 */
[----:B-1----:R-:W4:Y:S04]  /*41c0*/  LDL.LU R225, [R1+0x6c] ;  /* 0x00006c0001e17983 */ /* 0x002f280000300800 */
[----:B------:R-:W4:Y:S04]  /*41d0*/  LDL.LU R226, [R1+0x70] ;  /* 0x0000700001e27983 */ /* 0x000f280000300800 */
[----:B------:R-:W4:Y:S01]  /*41e0*/  LDL.LU R227, [R1+0x74] ;  /* 0x0000740001e37983 */ /* 0x000f220000300800 */
[----:B------:R-:W-:-:S05]  /*41f0*/  FADD R211, R135, R211 ;  /* 0x000000d387d37221 */ /* 0x000fca0000000000 */
[----:B------:R0:W-:Y:S01]  /*4200*/  STL [R1+0x34], R211 ;  /* 0x000034d301007387 */ /* 0x0001e20000100800 */
[----:B------:R-:W-:-:S03]  /*4210*/  FADD R212, R136, R212 ;  /* 0x000000d488d47221 */ /* 0x000fc60000000000 */
[----:B0-----:R1:W5:Y:S01]  /*4220*/  LDL.LU R211, [R1+0xe4] ;  /* 0x0000e40001d37983 */ /* 0x0013620000300800 */
[----:B------:R-:W-:-:S03]  /*4230*/  FADD R213, R137, R213 ;  /* 0x000000d589d57221 */ /* 0x000fc60000000000 */
[----:B------:R0:W-:Y:S01]  /*4240*/  STL [R1+0x38], R212 ;  /* 0x000038d401007387 */ /* 0x0001e20000100800 */
[----:B------:R-:W-:-:S01]  /*4250*/  FADD R214, R138, R214 ;  /* 0x000000d68ad67221 */ /* 0x000fc20000000000 */
[----:B--2---:R-:W-:Y:S02]  /*4260*/  FADD R215, R139, R215 ;  /* 0x000000d78bd77221 */ /* 0x004fe40000000000 */
[----:B0-----:R1:W5:Y:S01]  /*4270*/  LDL.LU R212, [R1+0xe0] ;  /* 0x0000e00001d47983 */ /* 0x0013620000300800 */
[----:B---3--:R-:W-:-:S03]  /*4280*/  FADD R216, R140, R216 ;  /* 0x000000d88cd87221 */ /* 0x008fc60000000000 */
[----:B------:R0:W-:Y:S01]  /*4290*/  STL [R1+0x3c], R213 ;  /* 0x00003cd501007387 */ /* 0x0001e20000100800 */
[----:B----4-:R-:W-:-:S03]  /*42a0*/  FADD R217, R141, R217 ;  /* 0x000000d98dd97221 */ /* 0x010fc60000000000 */
[----:B0-----:R1:W5:Y:S01]  /*42b0*/  LDL.LU R213, [R1+0xdc] ;  /* 0x0000dc0001d57983 */ /* 0x0013620000300800 */
[----:B------:R-:W-:-:S03]  /*42c0*/  FADD R218, R142, R218 ;  /* 0x000000da8eda7221 */ /* 0x000fc60000000000 */
[----:B------:R0:W-:Y:S01]  /*42d0*/  STL [R1+0x40], R214 ;  /* 0x000040d601007387 */ /* 0x0001e20000100800 */
[----:B------:R-:W-:-:S01]  /*42e0*/  FADD R219, R143, R219 ;  /* 0x000000db8fdb7221 */ /* 0x000fc20000000000 */
[----:B------:R-:W-:Y:S02]  /*42f0*/  FADD R220, R144, R220 ;  /* 0x000000dc90dc7221 */ /* 0x000fe40000000000 */
[----:B0-----:R1:W5:Y:S04]  /*4300*/  LDL.LU R214, [R1+0xd8] ;  /* 0x0000d80001d67983 */ /* 0x0013680000300800 */
[----:B------:R0:W-:Y:S01]  /*4310*/  STL [R1+0x44], R215 ;  /* 0x000044d701007387 */ /* 0x0001e20000100800 */
[----:B------:R-:W-:-:S01]  /*4320*/  FADD R221, R145, R221 ;  /* 0x000000dd91dd7221 */ /* 0x000fc20000000000 */
[----:B------:R-:W-:-:S02]  /*4330*/  FADD R222, R146, R222 ;  /* 0x000000de92de7221 */ /* 0x000fc40000000000 */
[----:B0-----:R1:W5:Y:S04]  /*4340*/  LDL.LU R215, [R1+0xd4] ;  /* 0x0000d40001d77983 */ /* 0x0013680000300800 */
[----:B------:R0:W-:Y:S01]  /*4350*/  STL [R1+0x48], R216 ;  /* 0x000048d801007387 */ /* 0x0001e20000100800 */
[----:B------:R-:W-:-:S03]  /*4360*/  FADD R223, R147, R223 ;  /* 0x000000df93df7221 */ /* 0x000fc60000000000 */
        /* <DEDUP_REMOVED lines=13> */
[----:B------:R0:W-:Y:S04]  /*4440*/  STL [R1+0x5c], R221 ;  /* 0x00005cdd01007387 */ /* 0x0001e80000100800 */
        /* <DEDUP_REMOVED lines=12> */
[----:B0-----:R1:W5:Y:S01]  /*4510*/  LDL.LU R227, [R1+0xa4] ;  /* 0x0000a40001e37983 */ /* 0x0013620000300800 */
[----:B------:R-:W-:-:S05]  /*4520*/  UMOV UR6, URZ ;  /* 0x0000003f00067c82 */ /* 0x000fca0008000000 */
.L_x_32:
[----:B------:R-:W-:Y:S05]  /*4530*/  @!P1 BRA `(.L_x_33) ;  /* 0x0000000000049947 */ /* 0x000fea0003800000 */
[----:B------:R-:W-:Y:S01]  /*4540*/  BPT.TRAP 0x1 ;  /* 0x000000040000795c */ /* 0x000fe20000300000 */
.L_x_33:
[----:B------:R3:W-:Y:S04]  /*4550*/  STL [R1+0xa8], R2 ;  /* 0x0000a80201007387 */ /* 0x0007e80000100800 */
[----:B---3--:R-:W3:Y:S04]  /*4560*/  LDL R2, [R1+0x78] ;  /* 0x0000780001027983 */ /* 0x008ee80000100800 */
[----:B-----5:R4:W-:Y:S04]  /*4570*/  STL [R1+0xa4], R0 ;  /* 0x0000a40001007387 */ /* 0x0209e80000100800 */
[----:B----4-:R-:W4:Y:S01]  /*4580*/  LDL R0, [R1+0x80] ;  /* 0x0000800001007983 */ /* 0x010f220000100800 */
[----:B0-----:R-:W-:Y:S01]  /*4590*/  IMAD.U32 R229, RZ, RZ, UR26 ;  /* 0x0000001affe57e24 */ /* 0x001fe2000f8e00ff */
[----:B---3--:R-:W-:-:S02]  /*45a0*/  ISETP.NE.AND P0, PT, R2, RZ, PT ;  /* 0x000000ff0200720c */ /* 0x008fc40003f05270 */
[----:B------:R0:W5:Y:S11]  /*45b0*/  LDL.LU R2, [R1+0xa8] ;  /* 0x0000a80001027983 */ /* 0x0001760000300800 */
[----:B------:R-:W-:-:S05]  /*45c0*/  @P0 LEA R229, R229, UR12, 0x3 ;  /* 0x0000000ce5e50c11 */ /* 0x000fca000f8e18ff */
[----:B------:R-:W-:-:S05]  /*45d0*/  @P0 VIADD R229, R229, 0x58 ;  /* 0x00000058e5e50836 */ /* 0x000fca0000000000 */
[----:B----4-:R-:W-:Y:S02]  /*45e0*/  @P0 PRMT R229, R0, 0x654, R229 ;  /* 0x0000065400e50816 */ /* 0x010fe400000000e5 */
[----:B------:R0:W5:Y:S01]  /*45f0*/  LDL.LU R0, [R1+0xa4] ;  /* 0x0000a40001007983 */ /* 0x0001620000300800 */
[----:B------:R-:W-:Y:S01]  /*4600*/  UISETP.GT.U32.AND UP0, UPT, UR13, 0x1, UPT ;  /* 0x000000010d00788c */ /* 0x000fe2000bf04070 */
[----:B------:R0:W-:Y:S05]  /*4610*/  @P0 SYNCS.ARRIVE.TRANS64.RED.A1T0 RZ, [R229+URZ], RZ ;  /* 0x000000ffe5ff09a7 */ /* 0x0001ea000810043f */
[----:B------:R-:W-:-:S13]  /*4620*/  PLOP3.LUT P0, PT, PT, PT, UP0, 0x80, 0x0 ;  /* 0x000000000000781c */ /* 0x000fda0003f0f008 */
[----:B0-----:R-:W-:Y:S05]  /*4630*/  @P0 BRA `(.L_x_34) ;  /* 0x0000000000040947 */ /* 0x001fea0003800000 */
[----:B------:R-:W-:Y:S01]  /*4640*/  BPT.TRAP 0x1 ;  /* 0x000000040000795c */ /* 0x000fe20000300000 */
.L_x_34:
[----:B------:R-:W-:Y:S01]  /*4650*/  UIADD3 UR19, UR19, 0x1, URZ ;  /* 0x0000000113137890 */ /* 0x000fe2000fffe03f */
[C---:B------:R-:W-:Y:S01]  /*4660*/  ISETP.GT.AND P0, PT, R228.reuse, 0x1, PT ;  /* 0x00000001e400780c */ /* 0x040fe20003f04270 */
[----:B------:R-:W-:Y:S01]  /*4670*/  UIADD3 UR26, UR26, 0x1, URZ ;  /* 0x000000011a1a7890 */ /* 0x000fe2000fffe03f */
[----:B------:R-:W-:Y:S01]  /*4680*/  VIADD R228, R228, 0xffffffff ;  /* 0xffffffffe4e47836 */ /* 0x000fe20000000000 */
[----:B------:R-:W-:Y:S02]  /*4690*/  UISETP.NE.AND UP0, UPT, UR19, 0xb, UPT ;  /* 0x0000000b1300788c */ /* 0x000fe4000bf05270 */
[----:B------:R-:W-:Y:S02]  /*46a0*/  UISETP.NE.AND UP1, UPT, UR26, 0xb, UPT ;  /* 0x0000000b1a00788c */ /* 0x000fe4000bf25270 */
[----:B------:R-:W-:Y:S02]  /*46b0*/  USEL UR8, URZ, 0x1, UP0 ;  /* 0x000000013f087887 */ /* 0x000fe40008000000 */
[----:B------:R-:W-:-:S02]  /*46c0*/  USEL UR19, UR19, URZ, UP0 ;  /* 0x0000003f13137287 */ /* 0x000fc40008000000 */
[----:B------:R-:W-:Y:S02]  /*46d0*/  USEL UR26, UR26, URZ, UP1 ;  /* 0x0000003f1a1a7287 */ /* 0x000fe40008800000 */
[----:B------:R-:W-:Y:S01]  /*46e0*/  LOP3.LUT R227, R227, UR8, RZ, 0x3c, !PT ;  /* 0x00000008e3e37c12 */ /* 0x000fe2000f8e3cff */
[----:B------:R-:W-:Y:S01]  /*46f0*/  UMOV UR8, 0x1 ;  /* 0x0000000100087882 */ /* 0x000fe20000000000 */
[----:B------:R-:W-:Y:S08]  /*4700*/  @P0 BRA `(.L_x_35) ;  /* 0xffffffec00680947 */ /* 0x000ff0000383ffff */
.L_x_27:
[----:B------:R-:W-:-:S04]  /*4710*/  UISETP.NE.AND UP0, UPT, UR6, URZ, UPT ;  /* 0x0000003f0600728c */ /* 0x000fc8000bf05270 */
[----:B------:R-:W-:-:S06]  /*4720*/  USEL UR6, URZ, 0x1, !UP0 ;  /* 0x000000013f067887 */ /* 0x000fcc000c000000 */
[----:B------:R-:W-:-:S13]  /*4730*/  ISETP.NE.AND P0, PT, RZ, UR6, PT ;  /* 0x00000006ff007c0c */ /* 0x000fda000bf05270 */
[----:B------:R-:W-:Y:S05]  /*4740*/  @!P0 BRA `(.L_x_36) ;  /* 0x0000000c00dc8947 */ /* 0x000fea0003800000 */
[----:B------:R-:W3:Y:S04]  /*4750*/  LDL.LU R227, [R1+0x74] ;  /* 0x0000740001e37983 */ /* 0x000ee80000300800 */
[----:B---3--:R0:W-:Y:S04]  /*4760*/  STL [R1+0xa4], R227 ;  /* 0x0000a4e301007387 */ /* 0x0081e80000100800 */
[----:B0-----:R-:W3:Y:S04]  /*4770*/  LDL.LU R227, [R1+0x70] ;  /* 0x0000700001e37983 */ /* 0x001ee80000300800 */
        /* <DEDUP_REMOVED lines=55> */
[----:B0-----:R-:W3:Y:S01]  /*4af0*/  LDL.LU R227, [R1] ;  /* 0x0000000001e37983 */ /* 0x001ee20000300800 */
[----:B------:R-:W-:-:S02]  /*4b00*/  WARPGROUP.DEPBAR.LE gsb0, 0x0 ;  /* 0x00008000000079c5 */ /* 0x000fc40000010000 */
[----:B------:R-:W-:Y:S01]  /*4b10*/  FADD R226, R24, R226 ;  /* 0x000000e218e27221 */ /* 0x000fe20000000000 */
        /* <DEDUP_REMOVED lines=95> */
[----:B-----5:R-:W-:Y:S01]  /*5110*/  FADD R2, R120, R2 ;  /* 0x0000000278027221 */ /* 0x020fe20000000000 */
[----:B------:R-:W-:Y:S01]  /*5120*/  FADD R0, R121, R0 ;  /* 0x0000000079007221 */ /* 0x000fe20000000000 */
[----:B---3--:R-:W-:-:S05]  /*5130*/  FADD R227, R122, R227 ;  /* 0x000000e37ae37221 */ /* 0x008fca0000000000 */
[----:B------:R0:W-:Y:S04]  /*5140*/  STL [R1], R227 ;  /* 0x000000e301007387 */ /* 0x0001e80000100800 */
[----:B0-----:R-:W3:Y:S02]  /*5150*/  LDL.LU R227, [R1+0x114] ;  /* 0x0001140001e37983 */ /* 0x001ee40000300800 */
[----:B---3--:R-:W-:-:S05]  /*5160*/  FADD R227, R123, R227 ;  /* 0x000000e37be37221 */ /* 0x008fca0000000000 */
[----:B------:R0:W-:Y:S04]  /*5170*/  STL [R1+0x4], R227 ;  /* 0x000004e301007387 */ /* 0x0001e80000100800 */
        /* <DEDUP_REMOVED lines=83> */
[----:B------:R0:W-:Y:S02]  /*56b0*/  STL [R1+0x74], R227 ;  /* 0x000074e301007387 */ /* 0x0001e40000100800 */
.L_x_36:
[----:B0-----:R-:W-:-:S04]  /*56c0*/  IMAD.U32 R227, RZ, RZ, UR31 ;  /* 0x0000001fffe37e24 */ /* 0x001fc8000f8e00ff */
[----:B------:R0:W-:Y:S01]  /*56d0*/  SYNCS.ARRIVE.TRANS64.A1T0 RZ, [R227+UR29], RZ ;  /* 0x000000ffe3ff79a7 */ /* 0x0001e2000810001d */
[----:B------:R-:W-:Y:S02]  /*56e0*/  WARPGROUP.DEPBAR.LE gsb0, 0x0 ;  /* 0x00008000000079c5 */ /* 0x000fe40000010000 */
[----:B------:R-:W3:Y:S02]  /*56f0*/  LDC R24, c[0x0][0x28c] ;  /* 0x0000a300ff187b82 */ /* 0x000ee40000000800 */
[----:B---3--:R-:W-:-:S13]  /*5700*/  ISETP.GE.AND P0, PT, R24, 0x1, PT ;  /* 0x000000011800780c */ /* 0x008fda0003f06270 */
[----:B0-----:R-:W-:Y:S05]  /*5710*/  @!P0 BRA `(.L_x_37) ;  /* 0x0000000000608947 */ /* 0x001fea0003800000 */
[----:B------:R-:W-:-:S06]  /*5720*/  UISETP.NE.AND UP0, UPT, UR27, 0x3, UPT ;  /* 0x000000031b00788c */ /* 0x000fcc000bf05270 */
[----:B------:R-:W-:-:S13]  /*5730*/  PLOP3.LUT P0, PT, PT, PT, UP0, 0x80, 0x0 ;  /* 0x000000000000781c */ /* 0x000fda0003f0f008 */
[----:B------:R-:W-:Y:S05]  /*5740*/  @!P0 BRA `(.L_x_38) ;  /* 0x0000000000048947 */ /* 0x000fea0003800000 */
[----:B------:R-:W-:Y:S01]  /*5750*/  BPT.TRAP 0x1 ;  /* 0x000000040000795c */ /* 0x000fe20000300000 */
.L_x_38:
[----:B-----5:R0:W-:Y:S04]  /*5760*/  STL [R1+0xa4], R0 ;  /* 0x0000a40001007387 */ /* 0x0201e80000100800 */
[----:B------:R-:W3:Y:S04]  /*5770*/  LDL R227, [R1+0x80] ;  /* 0x0000800001e37983 */ /* 0x000ee80000100800 */
[----:B0-----:R-:W4:Y:S02]  /*5780*/  LDL R0, [R1+0x78] ;  /* 0x0000780001007983 */ /* 0x001f240000100800 */
[----:B----4-:R-:W-:-:S02]  /*5790*/  ISETP.NE.AND P0, PT, R0, RZ, PT ;  /* 0x000000ff0000720c */ /* 0x010fc40003f05270 */
[----:B------:R0:W5:Y:S11]  /*57a0*/  LDL.LU R0, [R1+0xa4] ;  /* 0x0000a40001007983 */ /* 0x0001760000300800 */
[----:B------:R-:W-:-:S05]  /*57b0*/  VOTEU.ANY UP0, P0 ;  /* 0x00000000003f7886 */ /* 0x000fca0000000100 */
[----:B------:R-:W-:-:S06]  /*57c0*/  @UP0 UIADD3 UR6, UR16, UR5, URZ ;  /* 0x0000000510060290 */ /* 0x000fcc000fffe03f */
[----:B------:R-:W-:-:S04]  /*57d0*/  IMAD.U32 R24, RZ, RZ, UR6 ;  /* 0x00000006ff187e24 */ /* 0x000fc8000f8e00ff */
[----:B------:R-:W-:-:S04]  /*57e0*/  @P0 IMAD.WIDE.U32 R24, R24, -0x45d1745d, RZ ;  /* 0xba2e8ba318180825 */ /* 0x000fc800078e00ff */
[----:B------:R-:W-:Y:S01]  /*57f0*/  IMAD.U32 R27, RZ, RZ, UR6 ;  /* 0x00000006ff1b7e24 */ /* 0x000fe2000f8e00ff */
[----:B------:R-:W-:-:S05]  /*5800*/  @P0 SHF.R.U32.HI R24, RZ, 0x3, R25 ;  /* 0x00000003ff180819 */ /* 0x000fca0000011619 */
[----:B------:R-:W-:-:S05]  /*5810*/  @P0 IMAD R24, R24, -0xb, R27 ;  /* 0xfffffff518180824 */ /* 0x000fca00078e021b */
[----:B------:R-:W-:Y:S01]  /*5820*/  @P0 LEA R24, R24, UR12, 0x3 ;  /* 0x0000000c18180c11 */ /* 0x000fe2000f8e18ff */
[----:B------:R-:W-:-:S04]  /*5830*/  UISETP.GT.U32.AND UP0, UPT, UR13, 0x1, UPT ;  /* 0x000000010d00788c */ /* 0x000fc8000bf04070 */
[----:B------:R-:W-:-:S05]  /*5840*/  @P0 VIADD R24, R24, 0x58 ;  /* 0x0000005818180836 */ /* 0x000fca0000000000 */
[----:B---3--:R-:W-:-:S04]  /*5850*/  @P0 PRMT R24, R227, 0x654, R24 ;  /* 0x00000654e3180816 */ /* 0x008fc80000000018 */
[----:B------:R0:W-:Y:S01]  /*5860*/  @P0 SYNCS.ARRIVE.TRANS64.RED.A1T0 RZ, [R24+URZ], RZ ;  /* 0x000000ff18ff09a7 */ /* 0x0001e2000810043f */
[----:B------:R-:W-:-:S13]  /*5870*/  PLOP3.LUT P0, PT, PT, PT, UP0, 0x80, 0x0 ;  /* 0x000000000000781c */ /* 0x000fda0003f0f008 */
[----:B0-----:R-:W-:Y:S05]  /*5880*/  @P0 BRA `(.L_x_37) ;  /* 0x0000000000040947 */ /* 0x001fea0003800000 */
[----:B------:R-:W-:Y:S01]  /*5890*/  BPT.TRAP 0x1 ;  /* 0x000000040000795c */ /* 0x000fe20000300000 */
.L_x_37:
[----:B------:R-:W0:Y:S01]  /*58a0*/  S2R R25, SR_TID.X ;  /* 0x0000000000197919 */ /* 0x000e220000002100 */
[----:B------:R-:W-:Y:S01]  /*58b0*/  IMAD.U32 R24, RZ, RZ, UR30 ;  /* 0x0000001eff187e24 */ /* 0x000fe2000f8e00ff */
[----:B------:R-:W-:Y:S01]  /*58c0*/  UIADD3 UR5, UR28, UR5, URZ ;  /* 0x000000051c057290 */ /* 0x000fe2000fffe03f */
[----:B------:R-:W3:Y:S01]  /*58d0*/  LDC R35, c[0x0][0x288] ;  /* 0x0000a200ff237b82 */ /* 0x000ee20000000800 */
[----:B------:R-:W-:Y:S02]  /*58e0*/  UISETP.GE.U32.AND UP1, UPT, UR28, 0xb, UPT ;  /* 0x0000000b1c00788c */ /* 0x000fe4000bf26070 */
[----:B------:R-:W-:Y:S01]  /*58f0*/  SHF.L.U32 R24, R24, 0x1f, RZ ;  /* 0x0000001f18187819 */ /* 0x000fe200000006ff */
[----:B------:R-:W-:Y:S02]  /*5900*/  UISETP.GT.U32.AND UP0, UPT, UR5, 0xa, UPT ;  /* 0x0000000a0500788c */ /* 0x000fe4000bf04070 */
[----:B------:R-:W-:Y:S01]  /*5910*/  UIMAD.WIDE.U32 UR6, UR5, -0x45d1745d, URZ ;  /* 0xba2e8ba3050678a5 */ /* 0x000fe2000f8e003f */
[----:B------:R-:W4:Y:S01]  /*5920*/  SYNCS.PHASECHK.TRANS64.TRYWAIT P0, [UR17+0x8], R24 ;  /* 0x00000818ff0075a7 */ /* 0x000f220008000151 */
[----:B------:R-:W-:-:S02]  /*5930*/  UISETP.LT.U32.AND UP0, UPT, UR28, 0xb, UP0 ;  /* 0x0000000b1c00788c */ /* 0x000fc40008701070 */
[----:B------:R-:W-:Y:S02]  /*5940*/  USHF.R.U32.HI UR6, URZ, 0x3, UR7 ;  /* 0x000000033f067899 */ /* 0x000fe40008011607 */
[----:B------:R-:W-:Y:S02]  /*5950*/  USEL UR8, URZ, 0x1, !UP0 ;  /* 0x000000013f087887 */ /* 0x000fe4000c000000 */
[----:B------:R-:W-:Y:S02]  /*5960*/  UIMAD UR5, UR6, -0xb, UR5 ;  /* 0xfffffff5060578a4 */ /* 0x000fe4000f8e0205 */
[----:B------:R-:W-:-:S04]  /*5970*/  ULOP3.LUT UR4, UR4, UR8, URZ, 0x3c, !UPT ;  /* 0x0000000804047292 */ /* 0x000fc8000f8e3c3f */
[----:B------:R-:W-:Y:S01]  /*5980*/  @UP1 ULOP3.LUT UR4, UR4, 0x1, UR6, 0x78, !UPT ;  /* 0x0000000104041892 */ /* 0x000fe2000f8e7806 */
[----:B0-----:R-:W-:-:S04]  /*5990*/  SHF.R.S32.HI R26, RZ, 0x1f, R25 ;  /* 0x0000001fff1a7819 */ /* 0x001fc80000011419 */
[----:B------:R-:W-:-:S04]  /*59a0*/  LEA.HI R26, R26, R25, RZ, 0x7 ;  /* 0x000000191a1a7211 */ /* 0x000fc800078f38ff */
[----:B------:R-:W-:-:S05]  /*59b0*/  LOP3.LUT R26, R26, 0xffffff80, RZ, 0xc0, !PT ;  /* 0xffffff801a1a7812 */ /* 0x000fca00078ec0ff */
[----:B------:R-:W-:-:S05]  /*59c0*/  IMAD.IADD R26, R25, 0x1, -R26 ;  /* 0x00000001191a7824 */ /* 0x000fca00078e0a1a */
[----:B------:R-:W-:-:S04]  /*59d0*/  SHF.R.S32.HI R25, RZ, 0x1f, R26 ;  /* 0x0000001fff197819 */ /* 0x000fc8000001141a */
[----:B------:R-:W-:-:S04]  /*59e0*/  LEA.HI R25, R25, R26, RZ, 0x2 ;  /* 0x0000001a19197211 */ /* 0x000fc800078f10ff */
[----:B------:R-:W-:-:S05]  /*59f0*/  LOP3.LUT R25, R25, 0xfffffffc, RZ, 0xc0, !PT ;  /* 0xfffffffc19197812 */ /* 0x000fca00078ec0ff */
[----:B------:R-:W-:-:S04]  /*5a00*/  IMAD.IADD R40, R26, 0x1, -R25 ;  /* 0x000000011a287824 */ /* 0x000fc800078e0a19 */
[----:B------:R-:W-:Y:S01]  /*5a10*/  IMAD.SHL.U32 R32, R40, 0x2, RZ ;  /* 0x0000000228207824 */ /* 0x000fe200078e00ff */
[----:B---34-:R-:W-:Y:S06]  /*5a20*/  @!P0 BRA `(.L_x_39) ;  /* 0x000000ac00c48947 */ /* 0x018fec0003800000 */
.L_x_332:
[----:B-----5:R3:W-:Y:S01]  /*5a30*/  STL [R1+0xa8], R2 ;  /* 0x0000a80201007387 */ /* 0x0207e20000100800 */
[----:B------:R-:W-:Y:S01]  /*5a40*/  ULDC UR8, c[0x0][0x284] ;  /* 0x0000a10000087ab9 */ /* 0x000fe20000000800 */
[----:B------:R-:W-:Y:S01]  /*5a50*/  SHF.R.S32.HI R33, RZ, 0x1f, R32 ;  /* 0x0000001fff217819 */ /* 0x000fe20000011420 */
[----:B------:R-:W-:Y:S01]  /*5a60*/  ULDC.64 UR6, c[0x0][0x5d0] ;  /* 0x0001740000067ab9 */ /* 0x000fe20000000a00 */
[----:B---3--:R-:W3:Y:S04]  /*5a70*/  LDL.LU R2, [R1+0x90] ;  /* 0x0000900001027983 */ /* 0x008ee80000300800 */
[----:B------:R4:W-:Y:S04]  /*5a80*/  STL [R1+0xa4], R0 ;  /* 0x0000a40001007387 */ /* 0x0009e80000100800 */
[----:B------:R-:W2:Y:S04]  /*5a90*/  LDL R227, [R1+0x7c] ;  /* 0x00007c0001e37983 */ /* 0x000ea80000100800 */
[----:B----4-:R-:W4:Y:S01]  /*5aa0*/  LDL R0, [R1+0x8c] ;  /* 0x00008c0001007983 */ /* 0x010f220000100800 */
[----:B---3--:R-:W-:-:S03]  /*5ab0*/  IMAD.SHL.U32 R37, R2, 0x100, RZ ;  /* 0x0000010002257824 */ /* 0x008fc600078e00ff */
[----:B------:R3:W5:Y:S01]  /*5ac0*/  LDL.LU R2, [R1+0xa8] ;  /* 0x0000a80001027983 */ /* 0x0007620000300800 */
[----:B----4-:R-:W-:-:S03]  /*5ad0*/  IMAD.SHL.U32 R34, R0, 0x40, RZ ;  /* 0x0000004000227824 */ /* 0x010fc600078e00ff */
[----:B------:R3:W5:Y:S02]  /*5ae0*/  LDL.LU R0, [R1+0xa4] ;  /* 0x0000a40001007983 */ /* 0x0007640000300800 */
[----:B------:R-:W-:Y:S02]  /*5af0*/  ISETP.GE.AND P0, PT, R34, UR8, PT ;  /* 0x0000000822007c0c */ /* 0x000fe4000bf06270 */
[----:B--2---:R-:W-:Y:S02]  /*5b00*/  SHF.R.S32.HI R38, RZ, 0x1f, R227 ;  /* 0x0000001fff267819 */ /* 0x004fe400000114e3 */
[----:B------:R-:W-:Y:S01]  /*5b10*/  ISETP.GE.OR P0, PT, R37, R35, P0 ;  /* 0x000000232500720c */ /* 0x000fe20000706670 */
[----:B0-----:R-:W-:-:S04]  /*5b20*/  IMAD.WIDE.U32 R24, R227, UR6, R32 ;  /* 0x00000006e3187c25 */ /* 0x001fc8000f8e0020 */
[----:B------:R-:W-:Y:S01]  /*5b30*/  IMAD R26, R38, UR6, RZ ;  /* 0x00000006261a7c24 */ /* 0x000fe2000f8e02ff */
[----:B------:R-:W-:Y:S02]  /*5b40*/  SHF.R.S32.HI R36, RZ, 0x1f, R37 ;  /* 0x0000001fff247819 */ /* 0x000fe40000011425 */
[----:B------:R-:W-:Y:S01]  /*5b50*/  IADD3 R24, P1, R37, R24, RZ ;  /* 0x0000001825187210 */ /* 0x000fe20007f3e0ff */
[----:B------:R-:W-:-:S05]  /*5b60*/  IMAD R27, R227, UR7, R26 ;  /* 0x00000007e31b7c24 */ /* 0x000fca000f8e021a */
[----:B------:R-:W-:Y:S01]  /*5b70*/  IADD3.X R25, R36, R25, R27, P1, !PT ;  /* 0x0000001924197210 */ /* 0x000fe20000ffe41b */
[----:B---3--:R-:W-:Y:S06]  /*5b80*/  @P0 BRA `(.L_x_40) ;  /* 0x0000008c00cc0947 */ /* 0x008fec0003800000 */
[----:B------:R0:W-:Y:S01]  /*5b90*/  STL.64 [R1+0xb0], R4 ;  /* 0x0000b00401007387 */ /* 0x0001e20000100a00 */
[----:B------:R-:W2:Y:S01]  /*5ba0*/  LDC.64 R28, c[0x0][0x5c8] ;  /* 0x00017200ff1c7b82 */ /* 0x000ea20000000a00 */
[----:B------:R-:W-:Y:S02]  /*5bb0*/  ULDC.64 UR6, c[0x0][0x5c0] ;  /* 0x0001700000067ab9 */ /* 0x000fe40000000a00 */
[----:B0-----:R-:W3:Y:S04]  /*5bc0*/  LDL.64 R4, [R1+0x98] ;  /* 0x0000980001047983 */ /* 0x001ee80000100a00 */
[----:B-----5:R0:W-:Y:S04]  /*5bd0*/  STL [R1+0xa8], R2 ;  /* 0x0000a80201007387 */ /* 0x0201e80000100800 */
[----:B0-----:R-:W3:Y:S04]  /*5be0*/  LDL.LU R2, [R1+0x8c] ;  /* 0x00008c0001027983 */ /* 0x001ee80000300800 */
[----:B------:R0:W-:Y:S04]  /*5bf0*/  STL [R1+0xa4], R0 ;  /* 0x0000a40001007387 */ /* 0x0001e80000100800 */
[----:B0-----:R-:W4:Y:S01]  /*5c00*/  LDL R0, [R1+0x94] ;  /* 0x0000940001007983 */ /* 0x001f220000100800 */
[----:B---3--:R-:W-:-:S03]  /*5c10*/  IMAD.WIDE R30, R2, 0x40, R4 ;  /* 0x00000040021e7825 */ /* 0x008fc600078e0204 */
[----:B------:R0:W5:Y:S04]  /*5c20*/  LDL.LU.64 R4, [R1+0xb0] ;  /* 0x0000b00001047983 */ /* 0x0001680000300a00 */
[----:B------:R0:W5:Y:S01]  /*5c30*/  LDL.LU R2, [R1+0xa8] ;  /* 0x0000a80001027983 */ /* 0x0001620000300800 */
[-C--:B--2---:R-:W-:Y:S02]  /*5c40*/  IMAD R26, R31, R28.reuse, RZ ;  /* 0x0000001c1f1a7224 */ /* 0x084fe400078e02ff */
[----:B------:R-:W-:-:S04]  /*5c50*/  IMAD.WIDE.U32 R24, R30, R28, R24 ;  /* 0x0000001c1e187225 */ /* 0x000fc800078e0018 */
[----:B------:R-:W-:Y:S01]  /*5c60*/  IMAD R27, R30, R29, R26 ;  /* 0x0000001d1e1b7224 */ /* 0x000fe200078e021a */
[----:B------:R-:W-:Y:S01]  /*5c70*/  LEA R26, P0, R28, R24, 0x3 ;  /* 0x000000181c1a7211 */ /* 0x000fe200078018ff */
[----:B----4-:R-:W-:Y:S01]  /*5c80*/  IMAD.IADD R39, R0, 0x1, -R34 ;  /* 0x0000000100277824 */ /* 0x010fe200078e0a22 */
[----:B------:R-:W-:Y:S01]  /*5c90*/  IADD3 R24, P1, R24, UR6, RZ ;  /* 0x0000000618187c10 */ /* 0x000fe2000ff3e0ff */
[----:B------:R0:W5:Y:S01]  /*5ca0*/  LDL.LU R0, [R1+0xa4] ;  /* 0x0000a40001007983 */ /* 0x0001620000300800 */
[----:B------:R-:W-:Y:S01]  /*5cb0*/  IMAD.IADD R27, R25, 0x1, R27 ;  /* 0x00000001191b7824 */ /* 0x000fe200078e021b */
[----:B------:R-:W-:-:S04]  /*5cc0*/  IADD3 R26, P3, R26, UR6, RZ ;  /* 0x000000061a1a7c10 */ /* 0x000fc8000ff7e0ff */
[----:B------:R-:W-:Y:S01]  /*5cd0*/  LEA.HI.X R29, R28, R27, R29, 0x3, P0 ;  /* 0x0000001b1c1d7211 */ /* 0x000fe200000f1c1d */
[----:B------:R-:W-:Y:S01]  /*5ce0*/  IMAD R28, R40, -0x2, R35 ;  /* 0xfffffffe281c7824 */ /* 0x000fe200078e0223 */
[----:B------:R-:W-:Y:S01]  /*5cf0*/  FSETP.NEU.AND P0, PT, RZ, UR25, PT ;  /* 0x00000019ff007c0b */ /* 0x000fe2000bf0d000 */
[----:B------:R-:W-:Y:S01]  /*5d00*/  BSSY B0, `(.L_x_40) ;  /* 0x00008db000007945 */ /* 0x000fe20003800000 */
[----:B------:R-:W-:Y:S02]  /*5d10*/  IADD3.X R25, R27, UR7, RZ, P1, !PT ;  /* 0x000000071b197c10 */ /* 0x000fe40008ffe4ff */
[----:B------:R-:W-:Y:S01]  /*5d20*/  IADD3.X R27, R29, UR7, RZ, P3, !PT ;  /* 0x000000071d1b7c10 */ /* 0x000fe20009ffe4ff */
[----:B------:R-:W-:-:S08]  /*5d30*/  IMAD.IADD R34, R28, 0x1, -R37 ;  /* 0x000000011c227824 */ /* 0x000fd000078e0a25 */
[----:B0-----:R-:W-:Y:S05]  /*5d40*/  @!P0 BRA `(.L_x_41) ;  /* 0x0000006800d88947 */ /* 0x001fea0003800000 */
[----:B------:R-:W-:Y:S01]  /*5d50*/  ULDC.64 UR6, c[0x0][0x5b8] ;  /* 0x00016e0000067ab9 */ /* 0x000fe20000000a00 */
[----:B------:R-:W-:Y:S01]  /*5d60*/  ULDC.64 UR8, c[0x0][0x5a8] ;  /* 0x00016a0000087ab9 */ /* 0x000fe20000000a00 */
[----:B------:R-:W-:Y:S01]  /*5d70*/  IMAD.WIDE.U32 R32, R227, UR6, R32 ;  /* 0x00000006e3207c25 */ /* 0x000fe2000f8e0020 */
[----:B------:R-:W-:Y:S03]  /*5d80*/  BSSY B1, `(.L_x_42) ;  /* 0x0000010000017945 */ /* 0x000fe60003800000 */
[----:B------:R-:W-:Y:S01]  /*5d90*/  IMAD R28, R38, UR6, RZ ;  /* 0x00000006261c7c24 */ /* 0x000fe2000f8e02ff */
[----:B------:R-:W-:-:S03]  /*5da0*/  IADD3 R32, P0, R37, R32, RZ ;  /* 0x0000002025207210 */ /* 0x000fc60007f1e0ff */
[----:B------:R-:W-:Y:S01]  /*5db0*/  IMAD R29, R227, UR7, R28 ;  /* 0x00000007e31d7c24 */ /* 0x000fe2000f8e021c */
[----:B------:R-:W-:Y:S02]  /*5dc0*/  ULDC.64 UR6, c[0x0][0x5b0] ;  /* 0x00016c0000067ab9 */ /* 0x000fe40000000a00 */
[----:B------:R-:W-:Y:S02]  /*5dd0*/  IMAD R35, R31, UR6, RZ ;  /* 0x000000061f237c24 */ /* 0x000fe4000f8e02ff */
[----:B------:R-:W-:Y:S02]  /*5de0*/  IADD3.X R33, R36, R33, R29, P0, !PT ;  /* 0x0000002124217210 */ /* 0x000fe400007fe41d */
[----:B------:R-:W-:Y:S01]  /*5df0*/  ISETP.GE.AND P0, PT, R39, 0x1, PT ;  /* 0x000000012700780c */ /* 0x000fe20003f06270 */
[C---:B------:R-:W-:Y:S02]  /*5e00*/  IMAD R35, R30.reuse, UR7, R35 ;  /* 0x000000071e237c24 */ /* 0x040fe4000f8e0223 */
[----:B------:R-:W-:Y:S01]  /*5e10*/  IMAD.WIDE.U32 R28, R30, UR6, R32 ;  /* 0x000000061e1c7c25 */ /* 0x000fe2000f8e0020 */
[----:B------:R-:W-:-:S02]  /*5e20*/  ISETP.LT.OR P4, PT, R34, 0x1, !P0 ;  /* 0x000000012200780c */ /* 0x000fc40004781670 */
[----:B------:R-:W-:-:S04]  /*5e30*/  IADD3 R28, P1, R28, UR8, RZ ;  /* 0x000000081c1c7c10 */ /* 0x000fc8000ff3e0ff */
[--C-:B------:R-:W-:Y:S02]  /*5e40*/  IADD3.X R29, R29, UR9, R35.reuse, P1, !PT ;  /* 0x000000091d1d7c10 */ /* 0x100fe40008ffe423 */
[----:B------:R-:W-:-:S05]  /*5e50*/  PRMT R35, RZ, 0x7610, R35 ;  /* 0x00007610ff237816 */ /* 0x000fca0000000023 */
[----:B------:R-:W-:Y:S05]  /*5e60*/  @P4 BRA `(.L_x_43) ;  /* 0x0000000000044947 */ /* 0x000fea0003800000 */
[----:B------:R0:W5:Y:S02]  /*5e70*/  LDG.E.U8 R35, desc[UR22][R28.64] ;  /* 0x000000161c237981 */ /* 0x000164000c1e1100 */
.L_x_43:
[----:B------:R-:W-:Y:S05]  /*5e80*/  BSYNC B1 ;  /* 0x0000000000017941 */ /* 0x000fea0003800000 */
.L_x_42:
[----:B-----5:R-:W-:Y:S01]  /*5e90*/  LOP3.LUT R35, R35, 0xff, RZ, 0xc0, !PT ;  /* 0x000000ff23237812 */ /* 0x020fe200078ec0ff */
[----:B------:R-:W-:Y:S01]  /*5ea0*/  BSSY B1, `(.L_x_44) ;  /* 0x000000b000017945 */ /* 0x000fe20003800000 */
[----:B------:R-:W-:Y:S02]  /*5eb0*/  ISETP.LT.OR P3, PT, R34, 0x2, !P0 ;  /* 0x000000022200780c */ /* 0x000fe40004761670 */
[----:B------:R-:W-:-:S05]  /*5ec0*/  F2FP.F16.E5M2.UNPACK_B R35, R35 ;  /* 0x00000023ff23723e */ /* 0x000fca00020004ff */
[----:B------:R-:W-:-:S05]  /*5ed0*/  HADD2.F32 R35, -RZ, R35.H0_H0 ;  /* 0x20000023ff237230 */ /* 0x000fca0000004100 */
[----:B------:R-:W-:-:S04]  /*5ee0*/  FMUL R35, R35, UR25 ;  /* 0x0000001923237c20 */ /* 0x000fc80008400000 */
[----:B------:R-:W-:-:S05]  /*5ef0*/  FFMA R35, R226, UR24, R35 ;  /* 0x00000018e2237c23 */ /* 0x000fca0008000023 */
[----:B------:R-:W-:Y:S02]  /*5f00*/  F2FP.SATFINITE.E5M2.F32.PACK_AB_MERGE_C R37, RZ, R35, RZ ;  /* 0x00000023ff25723e */ /* 0x000fe400048060ff */
[----:B------:R-:W-:-:S03]  /*5f10*/  PRMT R35, RZ, 0x7610, R35 ;  /* 0x00007610ff237816 */ /* 0x000fc60000000023 */
[----:B------:R2:W-:Y:S01]  /*5f20*/  @!P4 STG.E.U8 desc[UR22][R24.64], R37 ;  /* 0x000000251800c986 */ /* 0x0005e2000c101116 */
[----:B------:R-:W-:Y:S05]  /*5f30*/  @P3 BRA `(.L_x_45) ;  /* 0x0000000000043947 */ /* 0x000fea0003800000 */
[----:B------:R3:W5:Y:S02]  /*5f40*/  LDG.E.U8 R35, desc[UR22][R28.64+0x1] ;  /* 0x000001161c237981 */ /* 0x000764000c1e1100 */
.L_x_45:
[----:B------:R-:W-:Y:S05]  /*5f50*/  BSYNC B1 ;  /* 0x0000000000017941 */ /* 0x000fea0003800000 */
.L_x_44:
[----:B-----5:R-:W-:Y:S01]  /*5f60*/  LOP3.LUT R35, R35, 0xff, RZ, 0xc0, !PT ;  /* 0x000000ff23237812 */ /* 0x020fe200078ec0ff */
[----:B------:R-:W-:Y:S01]  /*5f70*/  BSSY B1, `(.L_x_46) ;  /* 0x0000013000017945 */ /* 0x000fe20003800000 */
[----:B--2---:R-:W-:Y:S02]  /*5f80*/  IADD3 R37, P1, R30, 0x8, RZ ;  /* 0x000000081e257810 */ /* 0x004fe40007f3e0ff */
[----:B------:R-:W-:-:S03]  /*5f90*/  F2FP.F16.E5M2.UNPACK_B R35, R35 ;  /* 0x00000023ff23723e */ /* 0x000fc600020004ff */
[----:B------:R-:W-:Y:S01]  /*5fa0*/  IMAD.X R31, RZ, RZ, R31, P1 ;  /* 0x000000ffff1f7224 */ /* 0x000fe200008e061f */
[----:B------:R-:W-:Y:S01]  /*5fb0*/  ISETP.GE.AND P1, PT, R39, 0x9, PT ;  /* 0x000000092700780c */ /* 0x000fe20003f26270 */
[----:B------:R-:W-:Y:S02]  /*5fc0*/  HADD2.F32 R35, -RZ, R35.H0_H0 ;  /* 0x20000023ff237230 */ /* 0x000fe40000004100 */
[----:B------:R-:W-:Y:S01]  /*5fd0*/  IMAD R36, R31, UR6, RZ ;  /* 0x000000061f247c24 */ /* 0x000fe2000f8e02ff */
[----:B------:R-:W-:Y:S01]  /*5fe0*/  ISETP.LT.OR P5, PT, R34, 0x1, !P1 ;  /* 0x000000012200780c */ /* 0x000fe20004fa1670 */
[----:B------:R-:W-:-:S04]  /*5ff0*/  IMAD.WIDE.U32 R32, R37, UR6, R32 ;  /* 0x0000000625207c25 */ /* 0x000fc8000f8e0020 */
[----:B------:R-:W-:Y:S01]  /*6000*/  FMUL R30, R35, UR25 ;  /* 0x00000019231e7c20 */ /* 0x000fe20008400000 */
[----:B------:R-:W-:-:S03]  /*6010*/  IMAD R37, R37, UR7, R36 ;  /* 0x0000000725257c24 */ /* 0x000fc6000f8e0224 */
[----:B------:R-:W-:Y:S01]  /*6020*/  FFMA R225, R225, UR24, R30 ;  /* 0x00000018e1e17c23 */ /* 0x000fe2000800001e */
[----:B------:R-:W-:Y:S02]  /*6030*/  IADD3 R30, P4, R32, UR8, RZ ;  /* 0x00000008201e7c10 */ /* 0x000fe4000ff9e0ff */
[----:B------:R-:W-:Y:S02]  /*6040*/  PRMT R32, RZ, 0x7610, R32 ;  /* 0x00007610ff207816 */ /* 0x000fe40000000020 */
[----:B------:R-:W-:Y:S02]  /*6050*/  F2FP.SATFINITE.E5M2.F32.PACK_AB_MERGE_C R225, RZ, R225, RZ ;  /* 0x000000e1ffe1723e */ /* 0x000fe400048060ff */
[----:B------:R-:W-:-:S03]  /*6060*/  IADD3.X R31, R33, UR9, R37, P4, !PT ;  /* 0x00000009211f7c10 */ /* 0x000fc6000a7fe425 */
[----:B------:R2:W-:Y:S01]  /*6070*/  @!P3 STG.E.U8 desc[UR22][R24.64+0x1], R225 ;  /* 0x000001e11800b986 */ /* 0x0005e2000c101116 */
[----:B------:R-:W-:Y:S05]  /*6080*/  @P5 BRA `(.L_x_47) ;  /* 0x0000000000045947 */ /* 0x000fea0003800000 */
[----:B------:R4:W5:Y:S02]  /*6090*/  LDG.E.U8 R32, desc[UR22][R30.64] ;  /* 0x000000161e207981 */ /* 0x000964000c1e1100 */
.L_x_47:
[----:B------:R-:W-:Y:S05]  /*60a0*/  BSYNC B1 ;  /* 0x0000000000017941 */ /* 0x000fea0003800000 */
.L_x_46:
[----:B-----5:R-:W-:Y:S01]  /*60b0*/  LOP3.LUT R32, R32, 0xff, RZ, 0xc0, !PT ;  /* 0x000000ff20207812 */ /* 0x020fe200078ec0ff */
[----:B------:R-:W-:Y:S01]  /*60c0*/  BSSY B1, `(.L_x_48) ;  /* 0x000000b000017945 */ /* 0x000fe20003800000 */
[----:B------:R-:W-:Y:S02]  /*60d0*/  ISETP.LT.OR P3, PT, R34, 0x2, !P1 ;  /* 0x000000022200780c */ /* 0x000fe40004f61670 */
[----:B------:R-:W-:-:S05]  /*60e0*/  F2FP.F16.E5M2.UNPACK_B R32, R32 ;  /* 0x00000020ff20723e */ /* 0x000fca00020004ff */
[----:B------:R-:W-:-:S05]  /*60f0*/  HADD2.F32 R32, -RZ, R32.H0_H0 ;  /* 0x20000020ff207230 */ /* 0x000fca0000004100 */
[----:B------:R-:W-:Y:S01]  /*6100*/  FMUL R33, R32, UR25 ;  /* 0x0000001920217c20 */ /* 0x000fe20008400000 */
[----:B------:R-:W-:-:S03]  /*6110*/  PRMT R32, RZ, 0x7610, R32 ;  /* 0x00007610ff207816 */ /* 0x000fc60000000020 */
[----:B------:R-:W-:-:S05]  /*6120*/  FFMA R33, R224, UR24, R33 ;  /* 0x00000018e0217c23 */ /* 0x000fca0008000021 */
[----:B------:R-:W-:-:S05]  /*6130*/  F2FP.SATFINITE.E5M2.F32.PACK_AB_MERGE_C R33, RZ, R33, RZ ;  /* 0x00000021ff21723e */ /* 0x000fca00048060ff */
[----:B------:R0:W-:Y:S01]  /*6140*/  @!P5 STG.E.U8 desc[UR22][R26.64], R33 ;  /* 0x000000211a00d986 */ /* 0x0001e2000c101116 */
[----:B------:R-:W-:Y:S05]  /*6150*/  @P3 BRA `(.L_x_49) ;  /* 0x0000000000043947 */ /* 0x000fea0003800000 */
[----:B------:R0:W5:Y:S02]  /*6160*/  LDG.E.U8 R32, desc[UR22][R30.64+0x1] ;  /* 0x000001161e207981 */ /* 0x000164000c1e1100 */
.L_x_49:
[----:B------:R-:W-:Y:S05]  /*6170*/  BSYNC B1 ;  /* 0x0000000000017941 */ /* 0x000fea0003800000 */
.L_x_48:
[----:B-----5:R-:W-:Y:S01]  /*6180*/  LOP3.LUT R32, R32, 0xff, RZ, 0xc0, !PT ;  /* 0x000000ff20207812 */ /* 0x020fe200078ec0ff */
[----:B------:R-:W-:Y:S01]  /*6190*/  BSSY B1, `(.L_x_50) ;  /* 0x000000b000017945 */ /* 0x000fe20003800000 */
[----:B------:R-:W-:Y:S02]  /*61a0*/  ISETP.LT.OR P4, PT, R34, 0x9, !P0 ;  /* 0x000000092200780c */ /* 0x000fe40004781670 */
[----:B------:R-:W-:-:S05]  /*61b0*/  F2FP.F16.E5M2.UNPACK_B R32, R32 ;  /* 0x00000020ff20723e */ /* 0x000fca00020004ff */
[----:B------:R-:W-:-:S05]  /*61c0*/  HADD2.F32 R32, -RZ, R32.H0_H0 ;  /* 0x20000020ff207230 */ /* 0x000fca0000004100 */
[----:B------:R-:W-:-:S04]  /*61d0*/  FMUL R32, R32, UR25 ;  /* 0x0000001920207c20 */ /* 0x000fc80008400000 */
[----:B------:R-:W-:-:S05]  /*61e0*/  FFMA R32, R223, UR24, R32 ;  /* 0x00000018df207c23 */ /* 0x000fca0008000020 */
[----:B0-----:R-:W-:Y:S02]  /*61f0*/  F2FP.SATFINITE.E5M2.F32.PACK_AB_MERGE_C R33, RZ, R32, RZ ;  /* 0x00000020ff21723e */ /* 0x001fe400048060ff */
[----:B------:R-:W-:-:S03]  /*6200*/  PRMT R32, RZ, 0x7610, R32 ;  /* 0x00007610ff207816 */ /* 0x000fc60000000020 */
[----:B------:R0:W-:Y:S01]  /*6210*/  @!P3 STG.E.U8 desc[UR22][R26.64+0x1], R33 ;  /* 0x000001211a00b986 */ /* 0x0001e2000c101116 */
[----:B------:R-:W-:Y:S05]  /*6220*/  @P4 BRA `(.L_x_51) ;  /* 0x0000000000044947 */ /* 0x000fea0003800000 */
[----:B------:R0:W5:Y:S02]  /*6230*/  LDG.E.U8 R32, desc[UR22][R28.64+0x8] ;  /* 0x000008161c207981 */ /* 0x000164000c1e1100 */
.L_x_51:
[----:B------:R-:W-:Y:S05]  /*6240*/  BSYNC B1 ;  /* 0x0000000000017941 */ /* 0x000fea0003800000 */
.L_x_50:
[----:B-----5:R-:W-:Y:S01]  /*6250*/  LOP3.LUT R32, R32, 0xff, RZ, 0xc0, !PT ;  /* 0x000000ff20207812 */ /* 0x020fe200078ec0ff */
[----:B------:R-:W-:Y:S01]  /*6260*/  BSSY B1, `(.L_x_52) ;  /* 0x000000b000017945 */ /* 0x000fe20003800000 */
[----:B------:R-:W-:Y:S02]  /*6270*/  ISETP.LT.OR P3, PT, R34, 0xa, !P0 ;  /* 0x0000000a2200780c */ /* 0x000fe40004761670 */
[----:B------:R-:W-:-:S05]  /*6280*/  F2FP.F16.E5M2.UNPACK_B R32, R32 ;  /* 0x00000020ff20723e */ /* 0x000fca00020004ff */
[----:B------:R-:W-:-:S05]  /*6290*/  HADD2.F32 R32, -RZ, R32.H0_H0 ;  /* 0x20000020ff207230 */ /* 0x000fca0000004100 */
[----:B0-----:R-:W-:Y:S01]  /*62a0*/  FMUL R33, R32, UR25 ;  /* 0x0000001920217c20 */ /* 0x001fe20008400000 */
[----:B------:R-:W-:-:S03]  /*62b0*/  PRMT R32, RZ, 0x7610, R32 ;  /* 0x00007610ff207816 */ /* 0x000fc60000000020 */
[----:B------:R-:W-:-:S05]  /*62c0*/  FFMA R33, R222, UR24, R33 ;  /* 0x00000018de217c23 */ /* 0x000fca0008000021 */
[----:B------:R-:W-:-:S05]  /*62d0*/  F2FP.SATFINITE.E5M2.F32.PACK_AB_MERGE_C R33, RZ, R33, RZ ;  /* 0x00000021ff21723e */ /* 0x000fca00048060ff */
[----:B------:R0:W-:Y:S01]  /*62e0*/  @!P4 STG.E.U8 desc[UR22][R24.64+0x8], R33 ;  /* 0x000008211800c986 */ /* 0x0001e2000c101116 */
[----:B------:R-:W-:Y:S05]  /*62f0*/  @P3 BRA `(.L_x_53) ;  /* 0x0000000000043947 */ /* 0x000fea0003800000 */
[----:B------:R0:W5:Y:S02]  /*6300*/  LDG.E.U8 R32, desc[UR22][R28.64+0x9] ;  /* 0x000009161c207981 */ /* 0x000164000c1e1100 */
.L_x_53:
[----:B------:R-:W-:Y:S05]  /*6310*/  BSYNC B1 ;  /* 0x0000000000017941 */ /* 0x000fea0003800000 */
.L_x_52:
        /* <DEDUP_REMOVED lines=12> */
.L_x_55:
[----:B------:R-:W-:Y:S05]  /*63e0*/  BSYNC B1 ;  /* 0x0000000000017941 */ /* 0x000fea0003800000 */
.L_x_54:
        /* <DEDUP_REMOVED lines=12> */
.L_x_57:
[----:B------:R-:W-:Y:S05]  /*64b0*/  BSYNC B1 ;  /* 0x0000000000017941 */ /* 0x000fea0003800000 */
.L_x_56:
        /* <DEDUP_REMOVED lines=12> */
.L_x_59:
[----:B------:R-:W-:Y:S05]  /*6580*/  BSYNC B1 ;  /* 0x0000000000017941 */ /* 0x000fea0003800000 */
.L_x_58:
        /* <DEDUP_REMOVED lines=12> */
.L_x_61:
[----:B------:R-:W-:Y:S05]  /*6650*/  BSYNC B1 ;  /* 0x0000000000017941 */ /* 0x000fea0003800000 */
.L_x_60:
        /* <DEDUP_REMOVED lines=12> */
.L_x_63:
[----:B------:R-:W-:Y:S05]  /*6720*/  BSYNC B1 ;  /* 0x0000000000017941 */ /* 0x000fea0003800000 */
.L_x_62:
        /* <DEDUP_REMOVED lines=12> */
.L_x_65:
[----:B------:R-:W-:Y:S05]  /*67f0*/  BSYNC B1 ;  /* 0x0000000000017941 */ /* 0x000fea0003800000 */
.L_x_64:
        /* <DEDUP_REMOVED lines=12> */
.L_x_67:
[----:B------:R-:W-:Y:S05]  /*68c0*/  BSYNC B1 ;  /* 0x0000000000017941 */ /* 0x000fea0003800000 */
.L_x_66:
        /* <DEDUP_REMOVED lines=12> */
.L_x_69:
[----:B------:R-:W-:Y:S05]  /*6990*/  BSYNC B1 ;  /* 0x0000000000017941 */ /* 0x000fea0003800000 */
.L_x_68:
        /* <DEDUP_REMOVED lines=12> */
.L_x_71:
[----:B------:R-:W-:Y:S05]  /*6a60*/  BSYNC B1 ;  /* 0x0000000000017941 */ /* 0x000fea0003800000 */
.L_x_70:
        /* <DEDUP_REMOVED lines=12> */
.L_x_73:
[----:B------:R-:W-:Y:S05]  /*6b30*/  BSYNC B1 ;  /* 0x0000000000017941 */ /* 0x000fea0003800000 */
.L_x_72:
        /* <DEDUP_REMOVED lines=12> */
.L_x_75:
[----:B------:R-:W-:Y:S05]  /*6c00*/  BSYNC B1 ;  /* 0x0000000000017941 */ /* 0x000fea0003800000 */
.L_x_74:
        /* <DEDUP_REMOVED lines=12> */
.L_x_77:
[----:B------:R-:W-:Y:S05]  /*6cd0*/  BSYNC B1 ;  /* 0x0000000000017941 */ /* 0x000fea0003800000 */
.L_x_76:
        /* <DEDUP_REMOVED lines=12> */
.L_x_79:
[----:B------:R-:W-:Y:S05]  /*6da0*/  BSYNC B1 ;  /* 0x0000000000017941 */ /* 0x000fea0003800000 */
.L_x_78:
        /* <DEDUP_REMOVED lines=12> */
.L_x_81:
[----:B------:R-:W-:Y:S05]  /*6e70*/  BSYNC B1 ;  /* 0x0000000000017941 */ /* 0x000fea0003800000 */
.L_x_80:
        /* <DEDUP_REMOVED lines=12> */
.L_x_83:
[----:B------:R-:W-:Y:S05]  /*6f40*/  BSYNC B1 ;  /* 0x0000000000017941 */ /* 0x000fea0003800000 */
.L_x_82:
        /* <DEDUP_REMOVED lines=12> */
.L_x_85:
[----:B------:R-:W-:Y:S05]  /*7010*/  BSYNC B1 ;  /* 0x0000000000017941 */ /* 0x000fea0003800000 */
.L_x_84:
        /* <DEDUP_REMOVED lines=12> */
.L_x_87:
[----:B------:R-:W-:Y:S05]  /*70e0*/  BSYNC B1 ;  /* 0x0000000000017941 */ /* 0x000fea0003800000 */
.L_x_86:
        /* <DEDUP_REMOVED lines=12> */
.L_x_89:
[----:B------:R-:W-:Y:S05]  /*71b0*/  BSYNC B1 ;  /* 0x0000000000017941 */ /* 0x000fea0003800000 */
.L_x_88:
        /* <DEDUP_REMOVED lines=12> */
.L_x_91:
[----:B------:R-:W-:Y:S05]  /*7280*/  BSYNC B1 ;  /* 0x0000000000017941 */ /* 0x000fea0003800000 */
.L_x_90:
        /* <DEDUP_REMOVED lines=12> */
.L_x_93:
[----:B------:R-:W-:Y:S05]  /*7350*/  BSYNC B1 ;  /* 0x0000000000017941 */ /* 0x000fea0003800000 */
.L_x_92:
        /* <DEDUP_REMOVED lines=12> */
.L_x_95:
[----:B------:R-:W-:Y:S05]  /*7420*/  BSYNC B1 ;  /* 0x0000000000017941 */ /* 0x000fea0003800000 */
.L_x_94:
        /* <DEDUP_REMOVED lines=12> */
.L_x_97:
[----:B------:R-:W-:Y:S05]  /*74f0*/  BSYNC B1 ;  /* 0x0000000000017941 */ /* 0x000fea0003800000 */
.L_x_96:
        /* <DEDUP_REMOVED lines=12> */
.L_x_99:
[----:B------:R-:W-:Y:S05]  /*75c0*/  BSYNC B1 ;  /* 0x0000000000017941 */ /* 0x000fea0003800000 */
.L_x_98:
        /* <DEDUP_REMOVED lines=12> */
.L_x_101:
[----:B------:R-:W-:Y:S05]  /*7690*/  BSYNC B1 ;  /* 0x0000000000017941 */ /* 0x000fea0003800000 */
.L_x_100:
        /* <DEDUP_REMOVED lines=12> */
.L_x_103:
[----:B------:R-:W-:Y:S05]  /*7760*/  BSYNC B1 ;  /* 0x0000000000017941 */ /* 0x000fea0003800000 */
.L_x_102:
        /* <DEDUP_REMOVED lines=12> */
.L_x_105:
[----:B------:R-:W-:Y:S05]  /*7830*/  BSYNC B1 ;  /* 0x0000000000017941 */ /* 0x000fea0003800000 */
.L_x_104:
        /* <DEDUP_REMOVED lines=12> */
.L_x_107:
[----:B------:R-:W-:Y:S05]  /*7900*/  BSYNC B1 ;  /* 0x0000000000017941 */ /* 0x000fea0003800000 */
.L_x_106:
        /* <DEDUP_REMOVED lines=12> */
.L_x_109:
[----:B------:R-:W-:Y:S05]  /*79d0*/  BSYNC B1 ;  /* 0x0000000000017941 */ /* 0x000fea0003800000 */
.L_x_108:
        /* <DEDUP_REMOVED lines=12> */
.L_x_111:
[----:B------:R-:W-:Y:S05]  /*7aa0*/  BSYNC B1 ;  /* 0x0000000000017941 */ /* 0x000fea0003800000 */
.L_x_110:
        /* <DEDUP_REMOVED lines=12> */
.L_x_113:
[----:B------:R-:W-:Y:S05]  /*7b70*/  BSYNC B1 ;  /* 0x0000000000017941 */ /* 0x000fea0003800000 */
.L_x_112:
        /* <DEDUP_REMOVED lines=12> */
.L_x_115:
[----:B------:R-:W-:Y:S05]  /*7c40*/  BSYNC B1 ;  /* 0x0000000000017941 */ /* 0x000fea0003800000 */
.L_x_114:
        /* <DEDUP_REMOVED lines=12> */
.L_x_117:
[----:B------:R-:W-:Y:S05]  /*7d10*/  BSYNC B1 ;  /* 0x0000000000017941 */ /* 0x000fea0003800000 */
.L_x_116:
        /* <DEDUP_REMOVED lines=12> */
.L_x_119:
[----:B------:R-:W-:Y:S05]  /*7de0*/  BSYNC B1 ;  /* 0x0000000000017941 */ /* 0x000fea0003800000 */
.L_x_118:
        /* <DEDUP_REMOVED lines=12> */
.L_x_121:
[----:B------:R-:W-:Y:S05]  /*7eb0*/  BSYNC B1 ;  /* 0x0000000000017941 */ /* 0x000fea0003800000 */
.L_x_120:
        /* <DEDUP_REMOVED lines=12> */
.L_x_123:
[----:B------:R-:W-:Y:S05]  /*7f80*/  BSYNC B1 ;  /* 0x0000000000017941 */ /* 0x000fea0003800000 */
.L_x_122:
        /* <DEDUP_REMOVED lines=12> */
.L_x_125:
[----:B------:R-:W-:Y:S05]  /*8050*/  BSYNC B1 ;  /* 0x0000000000017941 */ /* 0x000fea0003800000 */
.L_x_124:
        /* <DEDUP_REMOVED lines=12> */
.L_x_127:
[----:B------:R-:W-:Y:S05]  /*8120*/  BSYNC B1 ;  /* 0x0000000000017941 */ /* 0x000fea0003800000 */
.L_x_126:
        /* <DEDUP_REMOVED lines=12> */
.L_x_129:
[----:B------:R-:W-:Y:S05]  /*81f0*/  BSYNC B1 ;  /* 0x0000000000017941 */ /* 0x000fea0003800000 */
.L_x_128:
        /* <DEDUP_REMOVED lines=12> */
.L_x_131:
[----:B------:R-:W-:Y:S05]  /*82c0*/  BSYNC B1 ;  /* 0x0000000000017941 */ /* 0x000fea0003800000 */
.L_x_130:
        /* <DEDUP_REMOVED lines=12> */
.L_x_133:
[----:B------:R-:W-:Y:S05]  /*8390*/  BSYNC B1 ;  /* 0x0000000000017941 */ /* 0x000fea0003800000 */
.L_x_132:
        /* <DEDUP_REMOVED lines=12> */
.L_x_135:
[----:B------:R-:W-:Y:S05]  /*8460*/  BSYNC B1 ;  /* 0x0000000000017941 */ /* 0x000fea0003800000 */
.L_x_134:
        /* <DEDUP_REMOVED lines=12> */
.L_x_137:
[----:B------:R-:W-:Y:S05]  /*8530*/  BSYNC B1 ;  /* 0x0000000000017941 */ /* 0x000fea0003800000 */
.L_x_136:
        /* <DEDUP_REMOVED lines=12> */
.L_x_139:
[----:B------:R-:W-:Y:S05]  /*8600*/  BSYNC B1 ;  /* 0x0000000000017941 */ /* 0x000fea0003800000 */
.L_x_138:
        /* <DEDUP_REMOVED lines=12> */
.L_x_141:
[----:B------:R-:W-:Y:S05]  /*86d0*/  BSYNC B1 ;  /* 0x0000000000017941 */ /* 0x000fea0003800000 */
.L_x_140:
        /* <DEDUP_REMOVED lines=12> */
.L_x_143:
[----:B------:R-:W-:Y:S05]  /*87a0*/  BSYNC B1 ;  /* 0x0000000000017941 */ /* 0x000fea0003800000 */
.L_x_142:
        /* <DEDUP_REMOVED lines=12> */
.L_x_145:
[----:B------:R-:W-:Y:S05]  /*8870*/  BSYNC B1 ;  /* 0x0000000000017941 */ /* 0x000fea0003800000 */
.L_x_144:
        /* <DEDUP_REMOVED lines=12> */
.L_x_147:
[----:B------:R-:W-:Y:S05]  /*8940*/  BSYNC B1 ;  /* 0x0000000000017941 */ /* 0x000fea0003800000 */
.L_x_146:
        /* <DEDUP_REMOVED lines=12> */
.L_x_149:
[----:B------:R-:W-:Y:S05]  /*8a10*/  BSYNC B1 ;  /* 0x0000000000017941 */ /* 0x000fea0003800000 */
.L_x_148:
        /* <DEDUP_REMOVED lines=12> */
.L_x_151:
[----:B------:R-:W-:Y:S05]  /*8ae0*/  BSYNC B1 ;  /* 0x0000000000017941 */ /* 0x000fea0003800000 */
.L_x_150:
        /* <DEDUP_REMOVED lines=12> */
.L_x_153:
[----:B------:R-:W-:Y:S05]  /*8bb0*/  BSYNC B1 ;  /* 0x0000000000017941 */ /* 0x000fea0003800000 */
.L_x_152:
        /* <DEDUP_REMOVED lines=12> */
.L_x_155:
[----:B------:R-:W-:Y:S05]  /*8c80*/  BSYNC B1 ;  /* 0x0000000000017941 */ /* 0x000fea0003800000 */
.L_x_154:
        /* <DEDUP_REMOVED lines=12> */
.L_x_157:
[----:B------:R-:W-:Y:S05]  /*8d50*/  BSYNC B1 ;  /* 0x0000000000017941 */ /* 0x000fea0003800000 */
.L_x_156:
        /* <DEDUP_REMOVED lines=12> */
.L_x_159:
[----:B------:R-:W-:Y:S05]  /*8e20*/  BSYNC B1 ;  /* 0x0000000000017941 */ /* 0x000fea0003800000 */
.L_x_158:
        /* <DEDUP_REMOVED lines=12> */
.L_x_161:
[----:B------:R-:W-:Y:S05]  /*8ef0*/  BSYNC B1 ;  /* 0x0000000000017941 */ /* 0x000fea0003800000 */
.L_x_160:
        /* <DEDUP_REMOVED lines=12> */
.L_x_163:
[----:B------:R-:W-:Y:S05]  /*8fc0*/  BSYNC B1 ;  /* 0x0000000000017941 */ /* 0x000fea0003800000 */
.L_x_162:
        /* <DEDUP_REMOVED lines=12> */
.L_x_165:
[----:B------:R-:W-:Y:S05]  /*9090*/  BSYNC B1 ;  /* 0x0000000000017941 */ /* 0x000fea0003800000 */
.L_x_164:
        /* <DEDUP_REMOVED lines=12> */
.L_x_167:
[----:B------:R-:W-:Y:S05]  /*9160*/  BSYNC B1 ;  /* 0x0000000000017941 */ /* 0x000fea0003800000 */
.L_x_166:
        /* <DEDUP_REMOVED lines=12> */
.L_x_169:
[----:B------:R-:W-:Y:S05]  /*9230*/  BSYNC B1 ;  /* 0x0000000000017941 */ /* 0x000fea0003800000 */
.L_x_168:
        /* <DEDUP_REMOVED lines=12> */
.L_x_171:
[----:B------:R-:W-:Y:S05]  /*9300*/  BSYNC B1 ;  /* 0x0000000000017941 */ /* 0x000fea0003800000 */
.L_x_170:
        /* <DEDUP_REMOVED lines=12> */
.L_x_173:
[----:B------:R-:W-:Y:S05]  /*93d0*/  BSYNC B1 ;  /* 0x0000000000017941 */ /* 0x000fea0003800000 */
.L_x_172:
        /* <DEDUP_REMOVED lines=12> */
.L_x_175:
[----:B------:R-:W-:Y:S05]  /*94a0*/  BSYNC B1 ;  /* 0x0000000000017941 */ /* 0x000fea0003800000 */
.L_x_174:
        /* <DEDUP_REMOVED lines=12> */
.L_x_177:
[----:B------:R-:W-:Y:S05]  /*9570*/  BSYNC B1 ;  /* 0x0000000000017941 */ /* 0x000fea0003800000 */
.L_x_176:
        /* <DEDUP_REMOVED lines=12> */
.L_x_179:
[----:B------:R-:W-:Y:S05]  /*9640*/  BSYNC B1 ;  /* 0x0000000000017941 */ /* 0x000fea0003800000 */
.L_x_178:
        /* <DEDUP_REMOVED lines=12> */
.L_x_181:
[----:B------:R-:W-:Y:S05]  /*9710*/  BSYNC B1 ;  /* 0x0000000000017941 */ /* 0x000fea0003800000 */
.L_x_180:
        /* <DEDUP_REMOVED lines=12> */
.L_x_183:
[----:B------:R-:W-:Y:S05]  /*97e0*/  BSYNC B1 ;  /* 0x0000000000017941 */ /* 0x000fea0003800000 */
.L_x_182:
        /* <DEDUP_REMOVED lines=12> */
.L_x_185:
[----:B------:R-:W-:Y:S05]  /*98b0*/  BSYNC B1 ;  /* 0x0000000000017941 */ /* 0x000fea0003800000 */
.L_x_184:
        /* <DEDUP_REMOVED lines=12> */
.L_x_187:
[----:B------:R-:W-:Y:S05]  /*9980*/  BSYNC B1 ;  /* 0x0000000000017941 */ /* 0x000fea0003800000 */
.L_x_186:
        /* <DEDUP_REMOVED lines=12> */
.L_x_189:
[----:B------:R-:W-:Y:S05]  /*9a50*/  BSYNC B1 ;  /* 0x0000000000017941 */ /* 0x000fea0003800000 */
.L_x_188:
        /* <DEDUP_REMOVED lines=12> */
.L_x_191:
[----:B------:R-:W-:Y:S05]  /*9b20*/  BSYNC B1 ;  /* 0x0000000000017941 */ /* 0x000fea0003800000 */
.L_x_190:
        /* <DEDUP_REMOVED lines=12> */
.L_x_193:
[----:B------:R-:W-:Y:S05]  /*9bf0*/  BSYNC B1 ;  /* 0x0000000000017941 */ /* 0x000fea0003800000 */
.L_x_192:
[----:B-----5:R-:W-:Y:S01]  /*9c00*/  LOP3.LUT R32, R32, 0xff, RZ, 0xc0, !PT ;  /* 0x000000ff20207812 */ /* 0x020fe200078ec0ff */
[----:B------:R-:W-:Y:S01]  /*9c10*/  BSSY B1, `(.L_x_194) ;  /* 0x000000b000017945 */ /* 0x000fe20003800000 */
[----:B------:R-:W-:Y:S02]  /*9c20*/  ISETP.LT.OR P4, PT, R34, 0x99, !P0 ;  /* 0x000000992200780c */ /* 0x000fe40004781670 */
[----:B------:R-:W-:-:S05]  /*9c30*/  F2FP.F16.E5M2.UNPACK_B R32, R32 ;  /* 0x00000020ff20723e */ /* 0x000fca00020004ff */
[----:B------:R-:W-:-:S05]  /*9c40*/  HADD2.F32 R32, -RZ, R32.H0_H0 ;  /* 0x20000020ff207230 */ /* 0x000fca0000004100 */
[----:B------:R-:W-:-:S04]  /*9c50*/  FMUL R32, R32, UR25 ;  /* 0x0000001920207c20 */ /* 0x000fc80008400000 */
[----:B------:R-:W-:Y:S01]  /*9c60*/  FFMA R32, R23, UR24, R32 ;  /* 0x0000001817207c23 */ /* 0x000fe20008000020 */
[----:B------:R-:W-:-:S04]  /*9c70*/  PRMT R23, RZ, 0x7610, R23 ;  /* 0x00007610ff177816 */ /* 0x000fc80000000017 */
[----:B0-----:R-:W-:-:S05]  /*9c80*/  F2FP.SATFINITE.E5M2.F32.PACK_AB_MERGE_C R33, RZ, R32, RZ ;  /* 0x00000020ff21723e */ /* 0x001fca00048060ff */
[----:B------:R0:W-:Y:S01]  /*9c90*/  @!P3 STG.E.U8 desc[UR22][R26.64+0x91], R33 ;  /* 0x000091211a00b986 */ /* 0x0001e2000c101116 */
[----:B------:R-:W-:Y:S05]  /*9ca0*/  @P4 BRA `(.L_x_195) ;  /* 0x0000000000044947 */ /* 0x000fea0003800000 */
[----:B------:R0:W5:Y:S02]  /*9cb0*/  LDG.E.U8 R23, desc[UR22][R28.64+0x98] ;  /* 0x000098161c177981 */ /* 0x000164000c1e1100 */
.L_x_195:
[----:B------:R-:W-:Y:S05]  /*9cc0*/  BSYNC B1 ;  /* 0x0000000000017941 */ /* 0x000fea0003800000 */
.L_x_194:
        /* <DEDUP_REMOVED lines=8> */
[----:B------:R-:W-:-:S05]  /*9d50*/  F2FP.SATFINITE.E5M2.F32.PACK_AB_MERGE_C R23, RZ, R23, RZ ;  /* 0x00000017ff17723e */ /* 0x000fca00048060ff */
[----:B------:R0:W-:Y:S01]  /*9d60*/  @!P4 STG.E.U8 desc[UR22][R24.64+0x98], R23 ;  /* 0x000098171800c986 */ /* 0x0001e2000c101116 */
[----:B------:R-:W-:Y:S05]  /*9d70*/  @P3 BRA `(.L_x_197) ;  /* 0x0000000000043947 */ /* 0x000fea0003800000 */
[----:B------:R0:W5:Y:S02]  /*9d80*/  LDG.E.U8 R22, desc[UR22][R28.64+0x99] ;  /* 0x000099161c167981 */ /* 0x000164000c1e1100 */
.L_x_197:
[----:B------:R-:W-:Y:S05]  /*9d90*/  BSYNC B1 ;  /* 0x0000000000017941 */ /* 0x000fea0003800000 */
.L_x_196:
        /* <DEDUP_REMOVED lines=12> */
.L_x_199:
[----:B------:R-:W-:Y:S05]  /*9e60*/  BSYNC B1 ;  /* 0x0000000000017941 */ /* 0x000fea0003800000 */
.L_x_198:
        /* <DEDUP_REMOVED lines=12> */
.L_x_201:
[----:B------:R-:W-:Y:S05]  /*9f30*/  BSYNC B1 ;  /* 0x0000000000017941 */ /* 0x000fea0003800000 */
.L_x_200:
        /* <DEDUP_REMOVED lines=12> */
.L_x_203:
[----:B------:R-:W-:Y:S05]  /*a000*/  BSYNC B1 ;  /* 0x0000000000017941 */ /* 0x000fea0003800000 */
.L_x_202:
        /* <DEDUP_REMOVED lines=12> */
.L_x_205:
[----:B------:R-:W-:Y:S05]  /*a0d0*/  BSYNC B1 ;  /* 0x0000000000017941 */ /* 0x000fea0003800000 */
.L_x_204:
        /* <DEDUP_REMOVED lines=12> */
.L_x_207:
[----:B------:R-:W-:Y:S05]  /*a1a0*/  BSYNC B1 ;  /* 0x0000000000017941 */ /* 0x000fea0003800000 */
.L_x_206:
        /* <DEDUP_REMOVED lines=12> */
.L_x_209:
[----:B------:R-:W-:Y:S05]  /*a270*/  BSYNC B1 ;  /* 0x0000000000017941 */ /* 0x000fea0003800000 */
.L_x_208:
        /* <DEDUP_REMOVED lines=12> */
.L_x_211:
[----:B------:R-:W-:Y:S05]  /*a340*/  BSYNC B1 ;  /* 0x0000000000017941 */ /* 0x000fea0003800000 */
.L_x_210:
        /* <DEDUP_REMOVED lines=12> */
.L_x_213:
[----:B------:R-:W-:Y:S05]  /*a410*/  BSYNC B1 ;  /* 0x0000000000017941 */ /* 0x000fea0003800000 */
.L_x_212:
        /* <DEDUP_REMOVED lines=12> */
.L_x_215:
[----:B------:R-:W-:Y:S05]  /*a4e0*/  BSYNC B1 ;  /* 0x0000000000017941 */ /* 0x000fea0003800000 */
.L_x_214:
        /* <DEDUP_REMOVED lines=12> */
.L_x_217:
[----:B------:R-:W-:Y:S05]  /*a5b0*/  BSYNC B1 ;  /* 0x0000000000017941 */ /* 0x000fea0003800000 */
.L_x_216:
        /* <DEDUP_REMOVED lines=12> */
.L_x_219:
[----:B------:R-:W-:Y:S05]  /*a680*/  BSYNC B1 ;  /* 0x0000000000017941 */ /* 0x000fea0003800000 */
.L_x_218:
        /* <DEDUP_REMOVED lines=12> */
.L_x_221:
[----:B------:R-:W-:Y:S05]  /*a750*/  BSYNC B1 ;  /* 0x0000000000017941 */ /* 0x000fea0003800000 */
.L_x_220:
        /* <DEDUP_REMOVED lines=12> */
.L_x_223:
[----:B------:R-:W-:Y:S05]  /*a820*/  BSYNC B1 ;  /* 0x0000000000017941 */ /* 0x000fea0003800000 */
.L_x_222:
        /* <DEDUP_REMOVED lines=12> */
.L_x_225:
[----:B------:R-:W-:Y:S05]  /*a8f0*/  BSYNC B1 ;  /* 0x0000000000017941 */ /* 0x000fea0003800000 */
.L_x_224:
        /* <DEDUP_REMOVED lines=12> */
.L_x_227:
[----:B------:R-:W-:Y:S05]  /*a9c0*/  BSYNC B1 ;  /* 0x0000000000017941 */ /* 0x000fea0003800000 */
.L_x_226:
        /* <DEDUP_REMOVED lines=12> */
.L_x_229:
[----:B------:R-:W-:Y:S05]  /*aa90*/  BSYNC B1 ;  /* 0x0000000000017941 */ /* 0x000fea0003800000 */
.L_x_228:
        /* <DEDUP_REMOVED lines=12> */
.L_x_231:
[----:B------:R-:W-:Y:S05]  /*ab60*/  BSYNC B1 ;  /* 0x0000000000017941 */ /* 0x000fea0003800000 */
.L_x_230:
        /* <DEDUP_REMOVED lines=12> */
.L_x_233:
[----:B------:R-:W-:Y:S05]  /*ac30*/  BSYNC B1 ;  /* 0x0000000000017941 */ /* 0x000fea0003800000 */
.L_x_232:
        /* <DEDUP_REMOVED lines=12> */
.L_x_235:
[----:B------:R-:W-:Y:S05]  /*ad00*/  BSYNC B1 ;  /* 0x0000000000017941 */ /* 0x000fea0003800000 */
.L_x_234:
        /* <DEDUP_REMOVED lines=12> */
.L_x_237:
[----:B------:R-:W-:Y:S05]  /*add0*/  BSYNC B1 ;  /* 0x0000000000017941 */ /* 0x000fea0003800000 */
.L_x_236:
[----:B-----5:R-:W-:Y:S01]  /*ade0*/  LOP3.LUT R2, R2, 0xff, RZ, 0xc0, !PT ;  /* 0x000000ff02027812 */ /* 0x020fe200078ec0ff */
[----:B------:R-:W-:Y:S01]  /*adf0*/  BSSY B1, `(.L_x_238) ;  /* 0x000000b000017945 */ /* 0x000fe20003800000 */
[----:B------:R-:W-:Y:S02]  /*ae00*/  ISETP.LT.OR P4, PT, R34, 0xc1, !P1 ;  /* 0x000000c12200780c */ /* 0x000fe40004f81670 */
[----:B------:R-:W-:-:S05]  /*ae10*/  F2FP.F16.E5M2.UNPACK_B R2, R2 ;  /* 0x00000002ff02723e */ /* 0x000fca00020004ff */
[----:B------:R-:W-:-:S05]  /*ae20*/  HADD2.F32 R2, -RZ, R2.H0_H0 ;  /* 0x20000002ff027230 */ /* 0x000fca0000004100 */
[----:B0-----:R-:W-:-:S04]  /*ae30*/  FMUL R3, R2, UR25 ;  /* 0x0000001902037c20 */ /* 0x001fc80008400000 */
[----:B------:R-:W-:Y:S01]  /*ae40*/  FFMA R3, R0, UR24, R3 ;  /* 0x0000001800037c23 */ /* 0x000fe20008000003 */
[----:B------:R-:W-:-:S04]  /*ae50*/  PRMT R0, RZ, 0x7610, R0 ;  /* 0x00007610ff007816 */ /* 0x000fc80000000000 */
[----:B------:R-:W-:-:S05]  /*ae60*/  F2FP.SATFINITE.E5M2.F32.PACK_AB_MERGE_C R3, RZ, R3, RZ ;  /* 0x00000003ff03723e */ /* 0x000fca00048060ff */
[----:B------:R0:W-:Y:S01]  /*ae70*/  @!P3 STG.E.U8 desc[UR22][R24.64+0xc1], R3 ;  /* 0x0000c1031800b986 */ /* 0x0001e2000c101116 */
[----:B------:R-:W-:Y:S05]  /*ae80*/  @P4 BRA `(.L_x_239) ;  /* 0x0000000000044947 */ /* 0x000fea0003800000 */
[----:B------:R0:W5:Y:S02]  /*ae90*/  LDG.E.U8 R0, desc[UR22][R30.64+0xc0] ;  /* 0x0000c0161e007981 */ /* 0x000164000c1e1100 */
.L_x_239:
[----:B------:R-:W-:Y:S05]  /*aea0*/  BSYNC B1 ;  /* 0x0000000000017941 */ /* 0x000fea0003800000 */
.L_x_238:
[----:B------:R-:W2:Y:S01]  /*aeb0*/  LDL.LU R2, [R1] ;  /* 0x0000000001027983 */ /* 0x000ea20000300800 */
[----:B-----5:R-:W-:Y:S01]  /*aec0*/  LOP3.LUT R0, R0, 0xff, RZ, 0xc0, !PT ;  /* 0x000000ff00007812 */ /* 0x020fe200078ec0ff */
[----:B------:R-:W-:Y:S01]  /*aed0*/  BSSY B1, `(.L_x_240) ;  /* 0x000000b000017945 */ /* 0x000fe20003800000 */
[----:B------:R-:W-:Y:S02]  /*aee0*/  ISETP.LT.OR P3, PT, R34, 0xc2, !P1 ;  /* 0x000000c22200780c */ /* 0x000fe40004f61670 */
[----:B------:R-:W-:-:S05]  /*aef0*/  F2FP.F16.E5M2.UNPACK_B R0, R0 ;  /* 0x00000000ff00723e */ /* 0x000fca00020004ff */
[----:B------:R-:W-:-:S05]  /*af00*/  HADD2.F32 R0, -RZ, R0.H0_H0 ;  /* 0x20000000ff007230 */ /* 0x000fca0000004100 */
[----:B------:R-:W-:-:S04]  /*af10*/  FMUL R0, R0, UR25 ;  /* 0x0000001900007c20 */ /* 0x000fc80008400000 */
[----:B--2---:R-:W-:-:S05]  /*af20*/  FFMA R0, R2, UR24, R0 ;  /* 0x0000001802007c23 */ /* 0x004fca0008000000 */
[----:B0-----:R-:W-:Y:S02]  /*af30*/  F2FP.SATFINITE.E5M2.F32.PACK_AB_MERGE_C R3, RZ, R0, RZ ;  /* 0x00000000ff03723e */ /* 0x001fe400048060ff */
[----:B------:R-:W-:-:S03]  /*af40*/  PRMT R0, RZ, 0x7610, R0 ;  /* 0x00007610ff007816 */ /* 0x000fc60000000000 */
[----:B------:R0:W-:Y:S01]  /*af50*/  @!P4 STG.E.U8 desc[UR22][R26.64+0xc0], R3 ;  /* 0x0000c0031a00c986 */ /* 0x0001e2000c101116 */
[----:B------:R-:W-:Y:S05]  /*af60*/  @P3 BRA `(.L_x_241) ;  /* 0x0000000000043947 */ /* 0x000fea0003800000 */
[----:B------:R2:W5:Y:S02]  /*af70*/  LDG.E.U8 R0, desc[UR22][R30.64+0xc1] ;  /* 0x0000c1161e007981 */ /* 0x000564000c1e1100 */
.L_x_241:
[----:B------:R-:W-:Y:S05]  /*af80*/  BSYNC B1 ;  /* 0x0000000000017941 */ /* 0x000fea0003800000 */
.L_x_240:
[----:B------:R-:W3:Y:S01]  /*af90*/  LDL.LU R2, [R1+0x4] ;  /* 0x0000040001027983 */ /* 0x000ee20000300800 */
[----:B-----5:R-:W-:Y:S01]  /*afa0*/  LOP3.LUT R0, R0, 0xff, RZ, 0xc0, !PT ;  /* 0x000000ff00007812 */ /* 0x020fe200078ec0ff */
[----:B------:R-:W-:Y:S01]  /*afb0*/  BSSY B1, `(.L_x_242) ;  /* 0x000000b000017945 */ /* 0x000fe20003800000 */
[----:B------:R-:W-:Y:S02]  /*afc0*/  ISETP.LT.OR P4, PT, R34, 0xc9, !P0 ;  /* 0x000000c92200780c */ /* 0x000fe40004781670 */
[----:B------:R-:W-:-:S05]  /*afd0*/  F2FP.F16.E5M2.UNPACK_B R0, R0 ;  /* 0x00000000ff00723e */ /* 0x000fca00020004ff */
[----:B------:R-:W-:-:S05]  /*afe0*/  HADD2.F32 R0, -RZ, R0.H0_H0 ;  /* 0x20000000ff007230 */ /* 0x000fca0000004100 */
[----:B------:R-:W-:-:S04]  /*aff0*/  FMUL R0, R0, UR25 ;  /* 0x0000001900007c20 */ /* 0x000fc80008400000 */
[----:B---3--:R-:W-:-:S05]  /*b000*/  FFMA R0, R2, UR24, R0 ;  /* 0x0000001802007c23 */ /* 0x008fca0008000000 */
[----:B0-----:R-:W-:Y:S02]  /*b010*/  F2FP.SATFINITE.E5M2.F32.PACK_AB_MERGE_C R3, RZ, R0, RZ ;  /* 0x00000000ff03723e */ /* 0x001fe400048060ff */
[----:B------:R-:W-:-:S03]  /*b020*/  PRMT R0, RZ, 0x7610, R0 ;  /* 0x00007610ff007816 */ /* 0x000fc60000000000 */
[----:B------:R0:W-:Y:S01]  /*b030*/  @!P3 STG.E.U8 desc[UR22][R26.64+0xc1], R3 ;  /* 0x0000c1031a00b986 */ /* 0x0001e2000c101116 */
[----:B------:R-:W-:Y:S05]  /*b040*/  @P4 BRA `(.L_x_243) ;  /* 0x0000000000044947 */ /* 0x000fea0003800000 */
[----:B------:R3:W5:Y:S02]  /*b050*/  LDG.E.U8 R0, desc[UR22][R28.64+0xc8] ;  /* 0x0000c8161c007981 */ /* 0x000764000c1e1100 */
.L_x_243:
[----:B------:R-:W-:Y:S05]  /*b060*/  BSYNC B1 ;  /* 0x0000000000017941 */ /* 0x000fea0003800000 */
.L_x_242:
[----:B------:R-:W2:Y:S01]  /*b070*/  LDL.LU R2, [R1+0x8] ;  /* 0x0000080001027983 */ /* 0x000ea20000300800 */
        /* <DEDUP_REMOVED lines=12> */
.L_x_245:
[----:B------:R-:W-:Y:S05]  /*b140*/  BSYNC B1 ;  /* 0x0000000000017941 */ /* 0x000fea0003800000 */
.L_x_244:
        /* <DEDUP_REMOVED lines=13> */
.L_x_247:
[----:B------:R-:W-:Y:S05]  /*b220*/  BSYNC B1 ;  /* 0x0000000000017941 */ /* 0x000fea0003800000 */
.L_x_246:
        /* <DEDUP_REMOVED lines=13> */
.L_x_249:
[----:B------:R-:W-:Y:S05]  /*b300*/  BSYNC B1 ;  /* 0x0000000000017941 */ /* 0x000fea0003800000 */
.L_x_248:
        /* <DEDUP_REMOVED lines=13> */
.L_x_251:
[----:B------:R-:W-:Y:S05]  /*b3e0*/  BSYNC B1 ;  /* 0x0000000000017941 */ /* 0x000fea0003800000 */
.L_x_250:
        /* <DEDUP_REMOVED lines=13> */
.L_x_253:
[----:B------:R-:W-:Y:S05]  /*b4c0*/  BSYNC B1 ;  /* 0x0000000000017941 */ /* 0x000fea0003800000 */
.L_x_252:
        /* <DEDUP_REMOVED lines=13> */
.L_x_255:
[----:B------:R-:W-:Y:S05]  /*b5a0*/  BSYNC B1 ;  /* 0x0000000000017941 */ /* 0x000fea0003800000 */
.L_x_254:
        /* <DEDUP_REMOVED lines=13> */
.L_x_257:
[----:B------:R-:W-:Y:S05]  /*b680*/  BSYNC B1 ;  /* 0x0000000000017941 */ /* 0x000fea0003800000 */
.L_x_256:
        /* <DEDUP_REMOVED lines=13> */
.L_x_259:
[----:B------:R-:W-:Y:S05]  /*b760*/  BSYNC B1 ;  /* 0x0000000000017941 */ /* 0x000fea0003800000 */
.L_x_258:
        /* <DEDUP_REMOVED lines=13> */
.L_x_261:
[----:B------:R-:W-:Y:S05]  /*b840*/  BSYNC B1 ;  /* 0x0000000000017941 */ /* 0x000fea0003800000 */
.L_x_260:
        /* <DEDUP_REMOVED lines=13> */
.L_x_263:
[----:B------:R-:W-:Y:S05]  /*b920*/  BSYNC B1 ;  /* 0x0000000000017941 */ /* 0x000fea0003800000 */
.L_x_262:
        /* <DEDUP_REMOVED lines=13> */
.L_x_265:
[----:B------:R-:W-:Y:S05]  /*ba00*/  BSYNC B1 ;  /* 0x0000000000017941 */ /* 0x000fea0003800000 */
.L_x_264:
        /* <DEDUP_REMOVED lines=13> */
.L_x_267:
[----:B------:R-:W-:Y:S05]  /*bae0*/  BSYNC B1 ;  /* 0x0000000000017941 */ /* 0x000fea0003800000 */
.L_x_266:
        /* <DEDUP_REMOVED lines=13> */
.L_x_269:
[----:B------:R-:W-:Y:S05]  /*bbc0*/  BSYNC B1 ;  /* 0x0000000000017941 */ /* 0x000fea0003800000 */
.L_x_268:
        /* <DEDUP_REMOVED lines=13> */
.L_x_271:
[----:B------:R-:W-:Y:S05]  /*bca0*/  BSYNC B1 ;  /* 0x0000000000017941 */ /* 0x000fea0003800000 */
.L_x_270:
        /* <DEDUP_REMOVED lines=13> */
.L_x_273:
[----:B------:R-:W-:Y:S05]  /*bd80*/  BSYNC B1 ;  /* 0x0000000000017941 */ /* 0x000fea0003800000 */
.L_x_272:
        /* <DEDUP_REMOVED lines=13> */
.L_x_275:
[----:B------:R-:W-:Y:S05]  /*be60*/  BSYNC B1 ;  /* 0x0000000000017941 */ /* 0x000fea0003800000 */
.L_x_274:
        /* <DEDUP_REMOVED lines=13> */
.L_x_277:
[----:B------:R-:W-:Y:S05]  /*bf40*/  BSYNC B1 ;  /* 0x0000000000017941 */ /* 0x000fea0003800000 */
.L_x_276:
        /* <DEDUP_REMOVED lines=13> */
.L_x_279:
[----:B------:R-:W-:Y:S05]  /*c020*/  BSYNC B1 ;  /* 0x0000000000017941 */ /* 0x000fea0003800000 */
.L_x_278:
        /* <DEDUP_REMOVED lines=13> */
.L_x_281:
[----:B------:R-:W-:Y:S05]  /*c100*/  BSYNC B1 ;  /* 0x0000000000017941 */ /* 0x000fea0003800000 */
.L_x_280:
        /* <DEDUP_REMOVED lines=13> */
.L_x_283:
[----:B------:R-:W-:Y:S05]  /*c1e0*/  BSYNC B1 ;  /* 0x0000000000017941 */ /* 0x000fea0003800000 */
.L_x_282:
        /* <DEDUP_REMOVED lines=13> */
.L_x_285:
[----:B------:R-:W-:Y:S05]  /*c2c0*/  BSYNC B1 ;  /* 0x0000000000017941 */ /* 0x000fea0003800000 */
.L_x_284:
        /* <DEDUP_REMOVED lines=13> */
.L_x_287:
[----:B------:R-:W-:Y:S05]  /*c3a0*/  BSYNC B1 ;  /* 0x0000000000017941 */ /* 0x000fea0003800000 */
.L_x_286:
        /* <DEDUP_REMOVED lines=13> */
.L_x_289:
[----:B------:R-:W-:Y:S05]  /*c480*/  BSYNC B1 ;  /* 0x0000000000017941 */ /* 0x000fea0003800000 */
.L_x_288:
        /* <DEDUP_REMOVED lines=13> */
.L_x_291:
[----:B------:R-:W-:Y:S05]  /*c560*/  BSYNC B1 ;  /* 0x0000000000017941 */ /* 0x000fea0003800000 */
.L_x_290:
        /* <DEDUP_REMOVED lines=13> */
.L_x_293:
[----:B------:R-:W-:Y:S05]  /*c640*/  BSYNC B1 ;  /* 0x0000000000017941 */ /* 0x000fea0003800000 */
.L_x_292:
        /* <DEDUP_REMOVED lines=13> */
.L_x_295:
[----:B------:R-:W-:Y:S05]  /*c720*/  BSYNC B1 ;  /* 0x0000000000017941 */ /* 0x000fea0003800000 */
.L_x_294:
        /* <DEDUP_REMOVED lines=13> */
.L_x_297:
[----:B------:R-:W-:Y:S05]  /*c800*/  BSYNC B1 ;  /* 0x0000000000017941 */ /* 0x000fea0003800000 */
.L_x_296:
[----:B------:R-:W-:Y:S05]  /*c810*/  @P1 BRA `(.L_x_298) ;  /* 0x0000002000a41947 */ /* 0x000fea0003800000 */
[----:B------:R-:W2:Y:S01]  /*c820*/  LDL.LU R2, [R1+0x74] ;  /* 0x0000740001027983 */ /* 0x000ea20000300800 */
[----:B-----5:R-:W-:-:S04]  /*c830*/  LOP3.LUT R0, R0, 0xff, RZ, 0xc0, !PT ;  /* 0x000000ff00007812 */ /* 0x020fc800078ec0ff */
[----:B------:R-:W-:-:S05]  /*c840*/  F2FP.F16.E5M2.UNPACK_B R0, R0 ;  /* 0x00000000ff00723e */ /* 0x000fca00020004ff */
[----:B------:R-:W-:-:S05]  /*c850*/  HADD2.F32 R0, -RZ, R0.H0_H0 ;  /* 0x20000000ff007230 */ /* 0x000fca0000004100 */
[----:B------:R-:W-:-:S04]  /*c860*/  FMUL R0, R0, UR25 ;  /* 0x0000001900007c20 */ /* 0x000fc80008400000 */
[----:B--2---:R-:W-:-:S05]  /*c870*/  FFMA R0, R2, UR24, R0 ;  /* 0x0000001802007c23 */ /* 0x004fca0008000000 */
[----:B0-----:R-:W-:-:S05]  /*c880*/  F2FP.SATFINITE.E5M2.F32.PACK_AB_MERGE_C R3, RZ, R0, RZ ;  /* 0x00000000ff03723e */ /* 0x001fca00048060ff */
[----:B------:R0:W-:Y:S01]  /*c890*/  STG.E.U8 desc[UR22][R26.64+0xf9], R3 ;  /* 0x0000f9031a007986 */ /* 0x0001e2000c101116 */
[----:B------:R-:W-:Y:S05]  /*c8a0*/  BRA `(.L_x_298) ;  /* 0x0000002000807947 */ /* 0x000fea0003800000 */
.L_x_41:
[C---:B------:R-:W-:Y:S01]  /*c8b0*/  ISETP.GE.AND P1, PT, R39.reuse, 0x1, PT ;  /* 0x000000012700780c */ /* 0x040fe20003f26270 */
[----:B------:R-:W-:Y:S01]  /*c8c0*/  FMUL R226, R226, UR24 ;  /* 0x00000018e2e27c20 */ /* 0x000fe20008400000 */
[----:B------:R-:W2:Y:S01]  /*c8d0*/  LDL.LU R227, [R1+0x10] ;  /* 0x0000100001e37983 */ /* 0x000ea20000300800 */
[----:B------:R-:W-:Y:S01]  /*c8e0*/  ISETP.GE.AND P0, PT, R39, 0x9, PT ;  /* 0x000000092700780c */ /* 0x000fe20003f06270 */
[----:B------:R-:W-:Y:S01]  /*c8f0*/  FMUL R225, R225, UR24 ;  /* 0x00000018e1e17c20 */ /* 0x000fe20008400000 */
[C---:B------:R-:W-:Y:S02]  /*c900*/  ISETP.LT.OR P4, PT, R34.reuse, 0x1, !P1 ;  /* 0x000000012200780c */ /* 0x040fe40004f81670 */
[C---:B------:R-:W-:Y:S02]  /*c910*/  ISETP.LT.OR P5, PT, R34.reuse, 0x2, !P1 ;  /* 0x000000022200780c */ /* 0x040fe40004fa1670 */
[----:B------:R-:W-:Y:S02]  /*c920*/  F2FP.SATFINITE.E5M2.F32.PACK_AB_MERGE_C R29, RZ, R226, RZ ;  /* 0x000000e2ff1d723e */ /* 0x000fe400048060ff */
[----:B------:R-:W-:Y:S01]  /*c930*/  ISETP.LT.OR P3, PT, R34, 0x1, !P0 ;  /* 0x000000012200780c */ /* 0x000fe20004761670 */
[----:B------:R-:W-:Y:S01]  /*c940*/  FMUL R224, R224, UR24 ;  /* 0x00000018e0e07c20 */ /* 0x000fe20008400000 */
[----:B------:R-:W-:Y:S01]  /*c950*/  ISETP.LT.OR P6, PT, R34, 0xa, !P1 ;  /* 0x0000000a2200780c */ /* 0x000fe20004fc1670 */
[----:B------:R-:W-:Y:S01]  /*c960*/  FMUL R223, R223, UR24 ;  /* 0x00000018dfdf7c20 */ /* 0x000fe20008400000 */
[----:B------:R-:W-:Y:S01]  /*c970*/  F2FP.SATFINITE.E5M2.F32.PACK_AB_MERGE_C R225, RZ, R225, RZ ;  /* 0x000000e1ffe1723e */ /* 0x000fe200048060ff */
[----:B------:R-:W-:Y:S01]  /*c980*/  FMUL R221, R221, UR24 ;  /* 0x00000018dddd7c20 */ /* 0x000fe20008400000 */
[----:B------:R-:W-:Y:S01]  /*c990*/  FMUL R222, R222, UR24 ;  /* 0x00000018dede7c20 */ /* 0x000fe20008400000 */
[----:B------:R0:W-:Y:S01]  /*c9a0*/  @!P4 STG.E.U8 desc[UR22][R24.64], R29 ;  /* 0x0000001d1800c986 */ /* 0x0001e2000c101116 */
[----:B------:R-:W-:-:S02]  /*c9b0*/  ISETP.LT.OR P4, PT, R34, 0x2, !P0 ;  /* 0x000000022200780c */ /* 0x000fc40004781670 */
[----:B------:R-:W-:Y:S01]  /*c9c0*/  F2FP.SATFINITE.E5M2.F32.PACK_AB_MERGE_C R31, RZ, R224, RZ ;  /* 0x000000e0ff1f723e */ /* 0x000fe200048060ff */
[----:B------:R3:W-:Y:S01]  /*c9d0*/  @!P5 STG.E.U8 desc[UR22][R24.64+0x1], R225 ;  /* 0x000001e11800d986 */ /* 0x0007e2000c101116 */
[----:B------:R-:W-:Y:S02]  /*c9e0*/  ISETP.LT.OR P5, PT, R34, 0x9, !P1 ;  /* 0x000000092200780c */ /* 0x000fe40004fa1670 */
[----:B------:R-:W-:Y:S01]  /*c9f0*/  F2FP.SATFINITE.E5M2.F32.PACK_AB_MERGE_C R223, RZ, R223, RZ ;  /* 0x000000dfffdf723e */ /* 0x000fe200048060ff */
[----:B------:R-:W-:Y:S01]  /*ca00*/  FMUL R220, R220, UR24 ;  /* 0x00000018dcdc7c20 */ /* 0x000fe20008400000 */
[----:B------:R-:W-:Y:S01]  /*ca10*/  F2FP.SATFINITE.E5M2.F32.PACK_AB_MERGE_C R221, RZ, R221, RZ ;  /* 0x000000ddffdd723e */ /* 0x000fe200048060ff */
[----:B------:R-:W-:Y:S01]  /*ca20*/  @!P3 STG.E.U8 desc[UR22][R26.64], R31 ;  /* 0x0000001f1a00b986 */ /* 0x000fe2000c101116 */
[----:B------:R-:W-:-:S03]  /*ca30*/  ISETP.LT.OR P3, PT, R34, 0x9, !P0 ;  /* 0x000000092200780c */ /* 0x000fc60004761670 */
[----:B------:R-:W-:Y:S01]  /*ca40*/  @!P4 STG.E.U8 desc[UR22][R26.64+0x1], R223 ;  /* 0x000001df1a00c986 */ /* 0x000fe2000c101116 */
[----:B------:R-:W-:-:S03]  /*ca50*/  ISETP.LT.OR P4, PT, R34, 0xa, !P0 ;  /* 0x0000000a2200780c */ /* 0x000fc60004781670 */
[----:B------:R-:W-:Y:S01]  /*ca60*/  @!P6 STG.E.U8 desc[UR22][R24.64+0x9], R221 ;  /* 0x000009dd1800e986 */ /* 0x000fe2000c101116 */
[C---:B------:R-:W-:Y:S01]  /*ca70*/  ISETP.LT.OR P6, PT, R34.reuse, 0x12, !P1 ;  /* 0x000000122200780c */ /* 0x040fe20004fc1670 */
[----:B------:R-:W-:Y:S01]  /*ca80*/  FMUL R219, R219, UR24 ;  /* 0x00000018dbdb7c20 */ /* 0x000fe20008400000 */
[----:B0-----:R-:W-:Y:S01]  /*ca90*/  F2FP.SATFINITE.E5M2.F32.PACK_AB_MERGE_C R29, RZ, R222, RZ ;  /* 0x000000deff1d723e */ /* 0x001fe200048060ff */
[----:B------:R-:W-:Y:S01]  /*caa0*/  FMUL R217, R217, UR24 ;  /* 0x00000018d9d97c20 */ /* 0x000fe20008400000 */
[----:B------:R-:W4:Y:S01]  /*cab0*/  LDL.LU R226, [R1+0xc] ;  /* 0x00000c0001e27983 */ /* 0x000f220000300800 */
[----:B------:R-:W-:Y:S02]  /*cac0*/  F2FP.SATFINITE.E5M2.F32.PACK_AB_MERGE_C R33, RZ, R220, RZ ;  /* 0x000000dcff21723e */ /* 0x000fe400048060ff */
[----:B------:R-:W-:Y:S01]  /*cad0*/  F2FP.SATFINITE.E5M2.F32.PACK_AB_MERGE_C R219, RZ, R219, RZ ;  /* 0x000000dbffdb723e */ /* 0x000fe200048060ff */
[----:B------:R0:W-:Y:S01]  /*cae0*/  @!P5 STG.E.U8 desc[UR22][R24.64+0x8], R29 ;  /* 0x0000081d1800d986 */ /* 0x0001e2000c101116 */
[----:B------:R-:W-:-:S02]  /*caf0*/  ISETP.LT.OR P5, PT, R34, 0x11, !P1 ;  /* 0x000000112200780c */ /* 0x000fc40004fa1670 */
[----:B------:R-:W-:Y:S01]  /*cb00*/  F2FP.SATFINITE.E5M2.F32.PACK_AB_MERGE_C R217, RZ, R217, RZ ;  /* 0x000000d9ffd9723e */ /* 0x000fe200048060ff */
[----:B---3--:R-:W3:Y:S01]  /*cb10*/  LDL.LU R225, [R1+0x8] ;  /* 0x0000080001e17983 */ /* 0x008ee20000300800 */
[----:B------:R-:W-:-:S03]  /*cb20*/  FMUL R218, R218, UR24 ;  /* 0x00000018dada7c20 */ /* 0x000fc60008400000 */
[----:B------:R-:W4:Y:S04]  /*cb30*/  LDL.LU R224, [R1+0x4] ;  /* 0x0000040001e07983 */ /* 0x000f280000300800 */
[----:B------:R-:W3:Y:S01]  /*cb40*/  LDL.LU R222, [R1] ;  /* 0x0000000001de7983 */ /* 0x000ee20000300800 */
[----:B0-----:R-:W-:Y:S01]  /*cb50*/  F2FP.SATFINITE.E5M2.F32.PACK_AB_MERGE_C R29, RZ, R218, RZ ;  /* 0x000000daff1d723e */ /* 0x001fe200048060ff */
[----:B------:R-:W-:Y:S01]  /*cb60*/  FMUL R216, R216, UR24 ;  /* 0x00000018d8d87c20 */ /* 0x000fe20008400000 */
[----:B------:R-:W-:Y:S01]  /*cb70*/  FMUL R215, R215, UR24 ;  /* 0x00000018d7d77c20 */ /* 0x000fe20008400000 */
[----:B------:R0:W-:Y:S01]  /*cb80*/  @!P3 STG.E.U8 desc[UR22][R26.64+0x8], R33 ;  /* 0x000008211a00b986 */ /* 0x0001e2000c101116 */
[C---:B------:R-:W-:Y:S01]  /*cb90*/  ISETP.LT.OR P3, PT, R34.reuse, 0x11, !P0 ;  /* 0x000000112200780c */ /* 0x040fe20004761670 */
[----:B------:R-:W-:Y:S01]  /*cba0*/  FMUL R213, R213, UR24 ;  /* 0x00000018d5d57c20 */ /* 0x000fe20008400000 */
[----:B------:R-:W-:Y:S01]  /*cbb0*/  F2FP.SATFINITE.E5M2.F32.PACK_AB_MERGE_C R31, RZ, R216, RZ ;  /* 0x000000d8ff1f723e */ /* 0x000fe200048060ff */
[----:B------:R-:W-:Y:S01]  /*cbc0*/  @!P4 STG.E.U8 desc[UR22][R26.64+0x9], R219 ;  /* 0x000009db1a00c986 */ /* 0x000fe2000c101116 */
[----:B------:R-:W-:Y:S01]  /*cbd0*/  ISETP.LT.OR P4, PT, R34, 0x12, !P0 ;  /* 0x000000122200780c */ /* 0x000fe20004781670 */
[----:B------:R-:W-:Y:S01]  /*cbe0*/  FMUL R214, R214, UR24 ;  /* 0x00000018d6d67c20 */ /* 0x000fe20008400000 */
[----:B------:R-:W-:Y:S01]  /*cbf0*/  F2FP.SATFINITE.E5M2.F32.PACK_AB_MERGE_C R215, RZ, R215, RZ ;  /* 0x000000d7ffd7723e */ /* 0x000fe200048060ff */
[----:B------:R-:W-:Y:S01]  /*cc00*/  @!P6 STG.E.U8 desc[UR22][R24.64+0x11], R217 ;  /* 0x000011d91800e986 */ /* 0x000fe2000c101116 */
[----:B------:R-:W-:Y:S01]  /*cc10*/  ISETP.LT.OR P6, PT, R34, 0x1a, !P1 ;  /* 0x0000001a2200780c */ /* 0x000fe20004fc1670 */
[----:B------:R-:W-:Y:S01]  /*cc20*/  FMUL R212, R212, UR24 ;  /* 0x00000018d4d47c20 */ /* 0x000fe20008400000 */
[----:B------:R-:W-:Y:S01]  /*cc30*/  F2FP.SATFINITE.E5M2.F32.PACK_AB_MERGE_C R213, RZ, R213, RZ ;  /* 0x000000d5ffd5723e */ /* 0x000fe200048060ff */
[----:B------:R1:W-:Y:S01]  /*cc40*/  @!P5 STG.E.U8 desc[UR22][R24.64+0x10], R29 ;  /* 0x0000101d1800d986 */ /* 0x0003e2000c101116 */
[C---:B------:R-:W-:Y:S01]  /*cc50*/  ISETP.LT.OR P5, PT, R34.reuse, 0x19, !P1 ;  /* 0x000000192200780c */ /* 0x040fe20004fa1670 */
[----:B------:R-:W-:Y:S01]  /*cc60*/  FMUL R211, R211, UR24 ;  /* 0x00000018d3d37c20 */ /* 0x000fe20008400000 */
[----:B------:R-:W-:Y:S01]  /*cc70*/  FMUL R209, R209, UR24 ;  /* 0x00000018d1d17c20 */ /* 0x000fe20008400000 */
[----:B------:R1:W-:Y:S01]  /*cc80*/  @!P3 STG.E.U8 desc[UR22][R26.64+0x10], R31 ;  /* 0x0000101f1a00b986 */ /* 0x0003e2000c101116 */
[----:B------:R-:W-:Y:S01]  /*cc90*/  ISETP.LT.OR P3, PT, R34, 0x19, !P0 ;  /* 0x000000192200780c */ /* 0x000fe20004761670 */
[----:B------:R-:W-:Y:S01]  /*cca0*/  FMUL R210, R210, UR24 ;  /* 0x00000018d2d27c20 */ /* 0x000fe20008400000 */
[----:B0-----:R-:W-:Y:S01]  /*ccb0*/  F2FP.SATFINITE.E5M2.F32.PACK_AB_MERGE_C R33, RZ, R212, RZ ;  /* 0x000000d4ff21723e */ /* 0x001fe200048060ff */
[----:B------:R-:W-:Y:S01]  /*ccc0*/  @!P4 STG.E.U8 desc[UR22][R26.64+0x11], R215 ;  /* 0x000011d71a00c986 */ /* 0x000fe2000c101116 */
[----:B------:R-:W-:Y:S01]  /*ccd0*/  ISETP.LT.OR P4, PT, R34, 0x1a, !P0 ;  /* 0x0000001a2200780c */ /* 0x000fe20004781670 */
[----:B------:R-:W-:Y:S01]  /*cce0*/  FMUL R208, R208, UR24 ;  /* 0x00000018d0d07c20 */ /* 0x000fe20008400000 */
[----:B------:R-:W-:Y:S01]  /*ccf0*/  F2FP.SATFINITE.E5M2.F32.PACK_AB_MERGE_C R211, RZ, R211, RZ ;  /* 0x000000d3ffd3723e */ /* 0x000fe200048060ff */
[----:B------:R-:W-:Y:S01]  /*cd00*/  @!P6 STG.E.U8 desc[UR22][R24.64+0x19], R213 ;  /* 0x000019d51800e986 */ /* 0x000fe2000c101116 */
[----:B------:R-:W-:Y:S01]  /*cd10*/  ISETP.LT.OR P6, PT, R34, 0x22, !P1 ;  /* 0x000000222200780c */ /* 0x000fe20004fc1670 */
[----:B------:R-:W-:Y:S01]  /*cd20*/  FMUL R207, R207, UR24 ;  /* 0x00000018cfcf7c20 */ /* 0x000fe20008400000 */
[----:B-1----:R-:W-:Y:S01]  /*cd30*/  F2FP.SATFINITE.E5M2.F32.PACK_AB_MERGE_C R29, RZ, R214, RZ ;  /* 0x000000d6ff1d723e */ /* 0x002fe200048060ff */
[----:B------:R-:W-:Y:S01]  /*cd40*/  FMUL R205, R205, UR24 ;  /* 0x00000018cdcd7c20 */ /* 0x000fe20008400000 */
[----:B------:R-:W-:Y:S01]  /*cd50*/  F2FP.SATFINITE.E5M2.F32.PACK_AB_MERGE_C R209, RZ, R209, RZ ;  /* 0x000000d1ffd1723e */ /* 0x000fe200048060ff */
[----:B------:R-:W-:Y:S01]  /*cd60*/  FMUL R206, R206, UR24 ;  /* 0x00000018cece7c20 */ /* 0x000fe20008400000 */
[----:B------:R-:W-:Y:S01]  /*cd70*/  F2FP.SATFINITE.E5M2.F32.PACK_AB_MERGE_C R31, RZ, R208, RZ ;  /* 0x000000d0ff1f723e */ /* 0x000fe200048060ff */
[----:B------:R0:W-:Y:S01]  /*cd80*/  @!P5 STG.E.U8 desc[UR22][R24.64+0x18], R29 ;  /* 0x0000181d1800d986 */ /* 0x0001e2000c101116 */
[----:B------:R-:W-:Y:S01]  /*cd90*/  ISETP.LT.OR P5, PT, R34, 0x21, !P1 ;  /* 0x000000212200780c */ /* 0x000fe20004fa1670 */
[----:B------:R-:W-:Y:S01]  /*cda0*/  FMUL R204, R204, UR24 ;  /* 0x00000018cccc7c20 */ /* 0x000fe20008400000 */
[----:B------:R-:W-:Y:S01]  /*cdb0*/  F2FP.SATFINITE.E5M2.F32.PACK_AB_MERGE_C R207, RZ, R207, RZ ;  /* 0x000000cfffcf723e */ /* 0x000fe200048060ff */
[----:B------:R1:W-:Y:S01]  /*cdc0*/  @!P3 STG.E.U8 desc[UR22][R26.64+0x18], R33 ;  /* 0x000018211a00b986 */ /* 0x0003e2000c101116 */
[C---:B------:R-:W-:Y:S01]  /*cdd0*/  ISETP.LT.OR P3, PT, R34.reuse, 0x21, !P0 ;  /* 0x000000212200780c */ /* 0x040fe20004761670 */
[----:B------:R-:W-:Y:S01]  /*cde0*/  FMUL R203, R203, UR24 ;  /* 0x00000018cbcb7c20 */ /* 0x000fe20008400000 */
[----:B------:R-:W-:Y:S01]  /*cdf0*/  F2FP.SATFINITE.E5M2.F32.PACK_AB_MERGE_C R205, RZ, R205, RZ ;  /* 0x000000cdffcd723e */ /* 0x000fe200048060ff */
[----:B------:R-:W-:Y:S01]  /*ce00*/  @!P4 STG.E.U8 desc[UR22][R26.64+0x19], R211 ;  /* 0x000019d31a00c986 */ /* 0x000fe2000c101116 */
[C---:B------:R-:W-:Y:S01]  /*ce10*/  ISETP.LT.OR P4, PT, R34.reuse, 0x22, !P0 ;  /* 0x000000222200780c */ /* 0x040fe20004781670 */
[----:B------:R-:W-:Y:S01]  /*ce20*/  FMUL R201, R201, UR24 ;  /* 0x00000018c9c97c20 */ /* 0x000fe20008400000 */
[----:B------:R-:W-:Y:S01]  /*ce30*/  F2FP.SATFINITE.E5M2.F32.PACK_AB_MERGE_C R203, RZ, R203, RZ ;  /* 0x000000cbffcb723e */ /* 0x000fe200048060ff */
[----:B------:R-:W-:Y:S01]  /*ce40*/  @!P6 STG.E.U8 desc[UR22][R24.64+0x21], R209 ;  /* 0x000021d11800e986 */ /* 0x000fe2000c101116 */
[----:B------:R-:W-:Y:S01]  /*ce50*/  ISETP.LT.OR P6, PT, R34, 0x2a, !P1 ;  /* 0x0000002a2200780c */ /* 0x000fe20004fc1670 */
[----:B------:R-:W-:Y:S01]  /*ce60*/  FMUL R202, R202, UR24 ;  /* 0x00000018caca7c20 */ /* 0x000fe20008400000 */
[----:B0-----:R-:W-:Y:S01]  /*ce70*/  F2FP.SATFINITE.E5M2.F32.PACK_AB_MERGE_C R29, RZ, R210, RZ ;  /* 0x000000d2ff1d723e */ /* 0x001fe200048060ff */
[----:B------:R-:W-:Y:S01]  /*ce80*/  FMUL R200, R200, UR24 ;  /* 0x00000018c8c87c20 */ /* 0x000fe20008400000 */
[----:B-1----:R-:W-:Y:S01]  /*ce90*/  F2FP.SATFINITE.E5M2.F32.PACK_AB_MERGE_C R33, RZ, R204, RZ ;  /* 0x000000ccff21723e */ /* 0x002fe200048060ff */
[----:B------:R-:W-:Y:S01]  /*cea0*/  FMUL R199, R199, UR24 ;  /* 0x00000018c7c77c20 */ /* 0x000fe20008400000 */
[----:B------:R-:W-:Y:S01]  /*ceb0*/  F2FP.SATFINITE.E5M2.F32.PACK_AB_MERGE_C R201, RZ, R201, RZ ;  /* 0x000000c9ffc9723e */ /* 0x000fe200048060ff */
[----:B------:R0:W-:Y:S01]  /*cec0*/  @!P5 STG.E.U8 desc[UR22][R24.64+0x20], R29 ;  /* 0x0000201d1800d986 */ /* 0x0001e2000c101116 */
[C---:B------:R-:W-:Y:S01]  /*ced0*/  ISETP.LT.OR P5, PT, R34.reuse, 0x29, !P1 ;  /* 0x000000292200780c */ /* 0x040fe20004fa1670 */
[----:B------:R-:W-:Y:S01]  /*cee0*/  FMUL R197, R197, UR24 ;  /* 0x00000018c5c57c20 */ /* 0x000fe20008400000 */
[----:B------:R-:W-:Y:S01]  /*cef0*/  F2FP.SATFINITE.E5M2.F32.PACK_AB_MERGE_C R199, RZ, R199, RZ ;  /* 0x000000c7ffc7723e */ /* 0x000fe200048060ff */
[----:B------:R1:W-:Y:S01]  /*cf00*/  @!P3 STG.E.U8 desc[UR22][R26.64+0x20], R31 ;  /* 0x0000201f1a00b986 */ /* 0x0003e2000c101116 */
[----:B------:R-:W-:Y:S01]  /*cf10*/  ISETP.LT.OR P3, PT, R34, 0x29, !P0 ;  /* 0x000000292200780c */ /* 0x000fe20004761670 */
[----:B------:R-:W-:Y:S01]  /*cf20*/  FMUL R198, R198, UR24 ;  /* 0x00000018c6c67c20 */ /* 0x000fe20008400000 */
[----:B------:R-:W-:Y:S01]  /*cf30*/  F2FP.SATFINITE.E5M2.F32.PACK_AB_MERGE_C R197, RZ, R197, RZ ;  /* 0x000000c5ffc5723e */ /* 0x000fe200048060ff */
[----:B------:R-:W-:Y:S01]  /*cf40*/  @!P4 STG.E.U8 desc[UR22][R26.64+0x21], R207 ;  /* 0x000021cf1a00c986 */ /* 0x000fe2000c101116 */
[----:B------:R-:W-:Y:S01]  /*cf50*/  ISETP.LT.OR P4, PT, R34, 0x2a, !P0 ;  /* 0x0000002a2200780c */ /* 0x000fe20004781670 */
[----:B------:R-:W-:Y:S01]  /*cf60*/  FMUL R196, R196, UR24 ;  /* 0x00000018c4c47c20 */ /* 0x000fe20008400000 */
[----:B------:R-:W-:Y:S01]  /*cf70*/  FMUL R195, R195, UR24 ;  /* 0x00000018c3c37c20 */ /* 0x000fe20008400000 */
        /* <DEDUP_REMOVED lines=27> */
[----:B------:R-:W-:Y:S01]  /*d130*/  FMUL R186, R186, UR24 ;  /* 0x00000018baba7c20 */ /* 0x000fe20008400000 */
        /* <DEDUP_REMOVED lines=154> */
[----:B-----5:R-:W-:Y:S01]  /*dae0*/  FMUL R5, R5, UR24 ;  /* 0x0000001805057c20 */ /* 0x020fe20008400000 */
[----:B0-----:R-:W-:Y:S01]  /*daf0*/  F2FP.SATFINITE.E5M2.F32.PACK_AB_MERGE_C R29, RZ, R170, RZ ;  /* 0x000000aaff1d723e */ /* 0x001fe200048060ff */
[----:B------:R-:W-:Y:S01]  /*db00*/  FMUL R0, R0, UR24 ;  /* 0x0000001800007c20 */ /* 0x000fe20008400000 */
[----:B-1----:R-:W-:Y:S01]  /*db10*/  F2FP.SATFINITE.E5M2.F32.PACK_AB_MERGE_C R33, RZ, R164, RZ ;  /* 0x000000a4ff21723e */ /* 0x002fe200048060ff */
[----:B------:R-:W-:Y:S01]  /*db20*/  FMUL R6, R6, UR24 ;  /* 0x0000001806067c20 */ /* 0x000fe20008400000 */
[----:B------:R-:W-:Y:S01]  /*db30*/  F2FP.SATFINITE.E5M2.F32.PACK_AB_MERGE_C R7, RZ, R7, RZ ;  /* 0x00000007ff07723e */ /* 0x000fe200048060ff */
[----:B------:R0:W-:Y:S01]  /*db40*/  @!P5 STG.E.U8 desc[UR22][R24.64+0x70], R29 ;  /* 0x0000701d1800d986 */ /* 0x0001e2000c101116 */
[----:B------:R-:W-:Y:S01]  /*db50*/  ISETP.LT.OR P5, PT, R34, 0x79, !P1 ;  /* 0x000000792200780c */ /* 0x000fe20004fa1670 */
[----:B------:R-:W-:Y:S01]  /*db60*/  FMUL R2, R2, UR24 ;  /* 0x0000001802027c20 */ /* 0x000fe20008400000 */
[----:B------:R-:W-:Y:S01]  /*db70*/  F2FP.SATFINITE.E5M2.F32.PACK_AB_MERGE_C R5, RZ, R5, RZ ;  /* 0x00000005ff05723e */ /* 0x000fe200048060ff */
[----:B------:R1:W-:Y:S01]  /*db80*/  @!P3 STG.E.U8 desc[UR22][R26.64+0x70], R31 ;  /* 0x0000701f1a00b986 */ /* 0x0003e2000c101116 */
[----:B------:R-:W-:Y:S01]  /*db90*/  ISETP.LT.OR P3, PT, R34, 0x79, !P0 ;  /* 0x000000792200780c */ /* 0x000fe20004761670 */
[----:B------:R-:W-:Y:S01]  /*dba0*/  FMUL R3, R3, UR24 ;  /* 0x0000001803037c20 */ /* 0x000fe20008400000 */
[----:B------:R-:W-:Y:S01]  /*dbb0*/  FMUL R4, R4, UR24 ;  /* 0x0000001804047c20 */ /* 0x000fe20008400000 */
[----:B------:R-:W-:Y:S01]  /*dbc0*/  @!P4 STG.E.U8 desc[UR22][R26.64+0x71], R167 ;  /* 0x000071a71a00c986 */ /* 0x000fe2000c101116 */
[----:B------:R-:W-:-:S03]  /*dbd0*/  ISETP.LT.OR P4, PT, R34, 0x7a, !P0 ;  /* 0x0000007a2200780c */ /* 0x000fc60004781670 */
[----:B------:R-:W-:Y:S01]  /*dbe0*/  @!P6 STG.E.U8 desc[UR22][R24.64+0x79], R165 ;  /* 0x000079a51800e986 */ /* 0x000fe2000c101116 */
[----:B------:R-:W-:Y:S02]  /*dbf0*/  ISETP.LT.OR P6, PT, R34, 0x82, !P1 ;  /* 0x000000822200780c */ /* 0x000fe40004fc1670 */
[----:B0-----:R-:W-:Y:S01]  /*dc00*/  F2FP.SATFINITE.E5M2.F32.PACK_AB_MERGE_C R29, RZ, R166, RZ ;  /* 0x000000a6ff1d723e */ /* 0x001fe200048060ff */
[----:B------:R-:W4:Y:S01]  /*dc10*/  LDL.LU R220, [R1+0x14] ;  /* 0x0000140001dc7983 */ /* 0x000f220000300800 */
[----:B-1----:R-:W-:-:S03]  /*dc20*/  F2FP.SATFINITE.E5M2.F32.PACK_AB_MERGE_C R31, RZ, R160, RZ ;  /* 0x000000a0ff1f723e */ /* 0x002fc600048060ff */
[----:B------:R0:W-:Y:S01]  /*dc30*/  @!P5 STG.E.U8 desc[UR22][R24.64+0x78], R29 ;  /* 0x0000781d1800d986 */ /* 0x0001e2000c101116 */
[----:B------:R-:W-:-:S03]  /*dc40*/  ISETP.LT.OR P5, PT, R34, 0x81, !P1 ;  /* 0x000000812200780c */ /* 0x000fc60004fa1670 */
[----:B------:R1:W-:Y:S01]  /*dc50*/  @!P3 STG.E.U8 desc[UR22][R26.64+0x78], R33 ;  /* 0x000078211a00b986 */ /* 0x0003e2000c101116 */
[----:B------:R-:W-:-:S03]  /*dc60*/  ISETP.LT.OR P3, PT, R34, 0x81, !P0 ;  /* 0x000000812200780c */ /* 0x000fc60004761670 */
        /* <DEDUP_REMOVED lines=26> */
[----:B0-----:R-:W-:Y:S02]  /*de10*/  F2FP.SATFINITE.E5M2.F32.PACK_AB_MERGE_C R29, RZ, R154, RZ ;  /* 0x0000009aff1d723e */ /* 0x001fe400048060ff */
[----:B-1----:R-:W-:-:S03]  /*de20*/  F2FP.SATFINITE.E5M2.F32.PACK_AB_MERGE_C R33, RZ, R20, RZ ;  /* 0x00000014ff21723e */ /* 0x002fc600048060ff */
[----:B------:R0:W-:Y:S01]  /*de30*/  @!P5 STG.E.U8 desc[UR22][R24.64+0x90], R29 ;  /* 0x0000901d1800d986 */ /* 0x0001e2000c101116 */
[----:B------:R-:W-:-:S03]  /*de40*/  ISETP.LT.OR P5, PT, R34, 0x99, !P1 ;  /* 0x000000992200780c */ /* 0x000fc60004fa1670 */
[----:B------:R-:W-:Y:S01]  /*de50*/  @!P3 STG.E.U8 desc[UR22][R26.64+0x90], R31 ;  /* 0x0000901f1a00b986 */ /* 0x000fe2000c101116 */
[----:B------:R-:W-:-:S03]  /*de60*/  ISETP.LT.OR P3, PT, R34, 0x99, !P0 ;  /* 0x000000992200780c */ /* 0x000fc60004761670 */
[----:B------:R1:W-:Y:S01]  /*de70*/  @!P4 STG.E.U8 desc[UR22][R26.64+0x91], R23 ;  /* 0x000091171a00c986 */ /* 0x0003e2000c101116 */
[----:B------:R-:W-:-:S03]  /*de80*/  ISETP.LT.OR P4, PT, R34, 0x9a, !P0 ;  /* 0x0000009a2200780c */ /* 0x000fc60004781670 */
[----:B------:R2:W-:Y:S01]  /*de90*/  @!P6 STG.E.U8 desc[UR22][R24.64+0x99], R21 ;  /* 0x000099151800e986 */ /* 0x0005e2000c101116 */
[----:B------:R-:W-:Y:S02]  /*dea0*/  ISETP.LT.OR P6, PT, R34, 0xa2, !P1 ;  /* 0x000000a22200780c */ /* 0x000fe40004fc1670 */
[----:B0-----:R-:W-:-:S05]  /*deb0*/  F2FP.SATFINITE.E5M2.F32.PACK_AB_MERGE_C R29, RZ, R22, RZ ;  /* 0x00000016ff1d723e */ /* 0x001fca00048060ff */
[----:B------:R-:W-:Y:S01]  /*dec0*/  @!P5 STG.E.U8 desc[UR22][R24.64+0x98], R29 ;  /* 0x0000981d1800d986 */ /* 0x000fe2000c101116 */
[C---:B------:R-:W-:Y:S02]  /*ded0*/  ISETP.LT.OR P5, PT, R34.reuse, 0xa1, !P1 ;  /* 0x000000a12200780c */ /* 0x040fe40004fa1670 */
[----:B-1----:R-:W-:Y:S01]  /*dee0*/  F2FP.SATFINITE.E5M2.F32.PACK_AB_MERGE_C R23, RZ, R18, RZ ;  /* 0x00000012ff17723e */ /* 0x002fe200048060ff */
[----:B------:R-:W-:Y:S01]  /*def0*/  @!P3 STG.E.U8 desc[UR22][R26.64+0x98], R33 ;  /* 0x000098211a00b986 */ /* 0x000fe2000c101116 */
[C---:B------:R-:W-:Y:S02]  /*df00*/  ISETP.LT.OR P3, PT, R34.reuse, 0xa1, !P0 ;  /* 0x000000a12200780c */ /* 0x040fe40004761670 */
[----:B--2---:R-:W-:Y:S01]  /*df10*/  F2FP.SATFINITE.E5M2.F32.PACK_AB_MERGE_C R21, RZ, R16, RZ ;  /* 0x00000010ff15723e */ /* 0x004fe200048060ff */
[----:B------:R0:W-:Y:S01]  /*df20*/  @!P4 STG.E.U8 desc[UR22][R26.64+0x99], R19 ;  /* 0x000099131a00c986 */ /* 0x0001e2000c101116 */
[----:B------:R-:W-:-:S03]  /*df30*/  ISETP.LT.OR P4, PT, R34, 0xa2, !P0 ;  /* 0x000000a22200780c */ /* 0x000fc60004781670 */
[----:B------:R1:W-:Y:S01]  /*df40*/  @!P6 STG.E.U8 desc[UR22][R24.64+0xa1], R17 ;  /* 0x0000a1111800e986 */ /* 0x0003e2000c101116 */
[----:B------:R-:W-:-:S03]  /*df50*/  ISETP.LT.OR P6, PT, R34, 0xaa, !P1 ;  /* 0x000000aa2200780c */ /* 0x000fc60004fc1670 */
[----:B------:R-:W-:Y:S01]  /*df60*/  @!P5 STG.E.U8 desc[UR22][R24.64+0xa0], R23 ;  /* 0x0000a0171800d986 */ /* 0x000fe2000c101116 */
[----:B------:R-:W-:-:S03]  /*df70*/  ISETP.LT.OR P5, PT, R34, 0xa9, !P1 ;  /* 0x000000a92200780c */ /* 0x000fc60004fa1670 */
[----:B------:R-:W-:Y:S01]  /*df80*/  @!P3 STG.E.U8 desc[UR22][R26.64+0xa0], R21 ;  /* 0x0000a0151a00b986 */ /* 0x000fe2000c101116 */
[C---:B------:R-:W-:Y:S02]  /*df90*/  ISETP.LT.OR P3, PT, R34.reuse, 0xa9, !P0 ;  /* 0x000000a92200780c */ /* 0x040fe40004761670 */
[----:B0-----:R-:W-:Y:S01]  /*dfa0*/  F2FP.SATFINITE.E5M2.F32.PACK_AB_MERGE_C R19, RZ, R14, RZ ;  /* 0x0000000eff13723e */ /* 0x001fe200048060ff */
[----:B------:R0:W-:Y:S01]  /*dfb0*/  @!P4 STG.E.U8 desc[UR22][R26.64+0xa1], R15 ;  /* 0x0000a10f1a00c986 */ /* 0x0001e2000c101116 */
[C---:B------:R-:W-:Y:S02]  /*dfc0*/  ISETP.LT.OR P4, PT, R34.reuse, 0xaa, !P0 ;  /* 0x000000aa2200780c */ /* 0x040fe40004781670 */
[----:B-1----:R-:W-:Y:S01]  /*dfd0*/  F2FP.SATFINITE.E5M2.F32.PACK_AB_MERGE_C R17, RZ, R12, RZ ;  /* 0x0000000cff11723e */ /* 0x002fe200048060ff */
        /* <DEDUP_REMOVED lines=15> */
[----:B0-----:R-:W-:Y:S02]  /*e0d0*/  F2FP.SATFINITE.E5M2.F32.PACK_AB_MERGE_C R11, RZ, R6, RZ ;  /* 0x00000006ff0b723e */ /* 0x001fe400048060ff */
[C---:B------:R-:W-:Y:S01]  /*e0e0*/  ISETP.LT.OR P3, PT, R34.reuse, 0xb9, !P0 ;  /* 0x000000b92200780c */ /* 0x040fe20004761670 */
[----:B------:R0:W-:Y:S01]  /*e0f0*/  @!P4 STG.E.U8 desc[UR22][R26.64+0xb1], R7 ;  /* 0x0000b1071a00c986 */ /* 0x0001e2000c101116 */
[----:B-1----:R-:W-:Y:S02]  /*e100*/  F2FP.SATFINITE.E5M2.F32.PACK_AB_MERGE_C R9, RZ, R4, RZ ;  /* 0x00000004ff09723e */ /* 0x002fe400048060ff */
[C---:B------:R-:W-:Y:S01]  /*e110*/  ISETP.LT.OR P4, PT, R34.reuse, 0xba, !P0 ;  /* 0x000000ba2200780c */ /* 0x040fe20004781670 */
[----:B------:R1:W-:Y:S04]  /*e120*/  @!P6 STG.E.U8 desc[UR22][R24.64+0xb9], R5 ;  /* 0x0000b9051800e986 */ /* 0x0003e8000c101116 */
[----:B------:R2:W-:Y:S01]  /*e130*/  @!P5 STG.E.U8 desc[UR22][R24.64+0xb8], R11 ;  /* 0x0000b80b1800d986 */ /* 0x0005e2000c101116 */
[----:B------:R-:W-:Y:S01]  /*e140*/  FMUL R4, R227, UR24 ;  /* 0x00000018e3047c20 */ /* 0x000fe20008400000 */
[----:B------:R-:W-:-:S02]  /*e150*/  ISETP.LT.OR P5, PT, R34, 0xc1, !P1 ;  /* 0x000000c12200780c */ /* 0x000fc40004fa1670 */
[----:B0-----:R-:W-:Y:S02]  /*e160*/  F2FP.SATFINITE.E5M2.F32.PACK_AB_MERGE_C R7, RZ, R3, RZ ;  /* 0x00000003ff07723e */ /* 0x001fe400048060ff */
[----:B-1----:R-:W-:Y:S01]  /*e170*/  F2FP.SATFINITE.E5M2.F32.PACK_AB_MERGE_C R5, RZ, R0, RZ ;  /* 0x00000000ff05723e */ /* 0x002fe200048060ff */
[----:B---3--:R-:W-:Y:S01]  /*e180*/  FMUL R0, R222, UR24 ;  /* 0x00000018de007c20 */ /* 0x008fe20008400000 */
[----:B------:R-:W-:Y:S01]  /*e190*/  ISETP.LT.OR P6, PT, R34, 0xc2, !P1 ;  /* 0x000000c22200780c */ /* 0x000fe20004fc1670 */
[----:B------:R-:W3:Y:S01]  /*e1a0*/  LDL.LU R222, [R1+0x20] ;  /* 0x0000200001de7983 */ /* 0x000ee20000300800 */
[----:B--2---:R-:W-:Y:S02]  /*e1b0*/  F2FP.SATFINITE.E5M2.F32.PACK_AB_MERGE_C R11, RZ, R2, RZ ;  /* 0x00000002ff0b723e */ /* 0x004fe400048060ff */
[----:B------:R-:W-:Y:S01]  /*e1c0*/  F2FP.SATFINITE.E5M2.F32.PACK_AB_MERGE_C R13, RZ, R0, RZ ;  /* 0x00000000ff0d723e */ /* 0x000fe200048060ff */
[----:B----4-:R-:W-:Y:S01]  /*e1d0*/  FMUL R0, R224, UR24 ;  /* 0x00000018e0007c20 */ /* 0x010fe20008400000 */
[----:B------:R-:W-:Y:S01]  /*e1e0*/  FMUL R2, R225, UR24 ;  /* 0x00000018e1027c20 */ /* 0x000fe20008400000 */
[----:B------:R-:W2:Y:S04]  /*e1f0*/  LDL.LU R224, [R1+0x24] ;  /* 0x0000240001e07983 */ /* 0x000ea80000300800 */
[----:B------:R-:W4:Y:S01]  /*e200*/  LDL.LU R225, [R1+0x28] ;  /* 0x0000280001e17983 */ /* 0x000f220000300800 */
[----:B------:R-:W-:-:S03]  /*e210*/  FMUL R3, R226, UR24 ;  /* 0x00000018e2037c20 */ /* 0x000fc60008400000 */
[----:B------:R-:W4:Y:S04]  /*e220*/  LDL.LU R226, [R1+0x2c] ;  /* 0x00002c0001e27983 */ /* 0x000f280000300800 */
[----:B------:R-:W4:Y:S04]  /*e230*/  LDL.LU R227, [R1+0x30] ;  /* 0x0000300001e37983 */ /* 0x000f280000300800 */
[----:B------:R-:W-:Y:S01]  /*e240*/  @!P3 STG.E.U8 desc[UR22][R26.64+0xb8], R9 ;  /* 0x0000b8091a00b986 */ /* 0x000fe2000c101116 */
[----:B------:R-:W-:-:S03]  /*e250*/  ISETP.LT.OR P3, PT, R34, 0xc1, !P0 ;  /* 0x000000c12200780c */ /* 0x000fc60004761670 */
[----:B------:R0:W-:Y:S01]  /*e260*/  @!P4 STG.E.U8 desc[UR22][R26.64+0xb9], R7 ;  /* 0x0000b9071a00c986 */ /* 0x0001e2000c101116 */
[----:B------:R-:W-:-:S03]  /*e270*/  ISETP.LT.OR P4, PT, R34, 0xc2, !P0 ;  /* 0x000000c22200780c */ /* 0x000fc60004781670 */
[----:B------:R-:W-:Y:S01]  /*e280*/  @!P5 STG.E.U8 desc[UR22][R24.64+0xc0], R11 ;  /* 0x0000c00b1800d986 */ /* 0x000fe2000c101116 */
[----:B------:R-:W-:-:S03]  /*e290*/  ISETP.LT.OR P5, PT, R34, 0xc9, !P1 ;  /* 0x000000c92200780c */ /* 0x000fc60004fa1670 */
[----:B------:R1:W-:Y:S01]  /*e2a0*/  @!P6 STG.E.U8 desc[UR22][R24.64+0xc1], R5 ;  /* 0x0000c1051800e986 */ /* 0x0003e2000c101116 */
[----:B0-----:R-:W-:-:S03]  /*e2b0*/  F2FP.SATFINITE.E5M2.F32.PACK_AB_MERGE_C R7, RZ, R0, RZ ;  /* 0x00000000ff07723e */ /* 0x001fc600048060ff */
[----:B------:R-:W-:Y:S01]  /*e2c0*/  @!P3 STG.E.U8 desc[UR22][R26.64+0xc0], R13 ;  /* 0x0000c00d1a00b986 */ /* 0x000fe2000c101116 */
[C---:B------:R-:W-:Y:S02]  /*e2d0*/  ISETP.LT.OR P6, PT, R34.reuse, 0xca, !P1 ;  /* 0x000000ca2200780c */ /* 0x040fe40004fc1670 */
[----:B-1----:R-:W-:Y:S01]  /*e2e0*/  F2FP.SATFINITE.E5M2.F32.PACK_AB_MERGE_C R5, RZ, R2, RZ ;  /* 0x00000002ff05723e */ /* 0x002fe200048060ff */
[----:B------:R0:W-:Y:S01]  /*e2f0*/  @!P4 STG.E.U8 desc[UR22][R26.64+0xc1], R7 ;  /* 0x0000c1071a00c986 */ /* 0x0001e2000c101116 */
[C---:B------:R-:W-:Y:S02]  /*e300*/  ISETP.LT.OR P3, PT, R34.reuse, 0xc9, !P0 ;  /* 0x000000c92200780c */ /* 0x040fe40004761670 */
[C---:B------:R-:W-:Y:S01]  /*e310*/  ISETP.LT.OR P4, PT, R34.reuse, 0xca, !P0 ;  /* 0x000000ca2200780c */ /* 0x040fe20004781670 */
[----:B------:R1:W-:Y:S01]  /*e320*/  @!P5 STG.E.U8 desc[UR22][R24.64+0xc8], R5 ;  /* 0x0000c8051800d986 */ /* 0x0003e2000c101116 */
[----:B------:R-:W-:Y:S02]  /*e330*/  ISETP.LT.OR P5, PT, R34, 0xd1, !P1 ;  /* 0x000000d12200780c */ /* 0x000fe40004fa1670 */
[----:B------:R-:W-:-:S02]  /*e340*/  F2FP.SATFINITE.E5M2.F32.PACK_AB_MERGE_C R9, RZ, R3, RZ ;  /* 0x00000003ff09723e */ /* 0x000fc400048060ff */
[----:B------:R-:W-:-:S03]  /*e350*/  F2FP.SATFINITE.E5M2.F32.PACK_AB_MERGE_C R11, RZ, R4, RZ ;  /* 0x00000004ff0b723e */ /* 0x000fc600048060ff */
[----:B------:R1:W-:Y:S04]  /*e360*/  @!P6 STG.E.U8 desc[UR22][R24.64+0xc9], R9 ;  /* 0x0000c9091800e986 */ /* 0x0003e8000c101116 */
[----:B------:R-:W-:Y:S01]  /*e370*/  @!P3 STG.E.U8 desc[UR22][R26.64+0xc8], R11 ;  /* 0x0000c80b1a00b986 */ /* 0x000fe2000c101116 */
[----:B------:R-:W-:-:S03]  /*e380*/  FMUL R0, R220, UR24 ;  /* 0x00000018dc007c20 */ /* 0x000fc60008400000 */
[----:B------:R-:W4:Y:S02]  /*e390*/  LDL.LU R220, [R1+0x34] ;  /* 0x0000340001dc7983 */ /* 0x000f240000300800 */
[----:B0-----:R-:W-:Y:S01]  /*e3a0*/  F2FP.SATFINITE.E5M2.F32.PACK_AB_MERGE_C R7, RZ, R0, RZ ;  /* 0x00000000ff07723e */ /* 0x001fe200048060ff */
[----:B------:R-:W-:Y:S02]  /*e3b0*/  FMUL R2, R221, UR24 ;  /* 0x00000018dd027c20 */ /* 0x000fe40008400000 */
[----:B------:R-:W4:Y:S03]  /*e3c0*/  LDL.LU R221, [R1+0x38] ;  /* 0x0000380001dd7983 */ /* 0x000f260000300800 */
[----:B-1----:R-:W-:Y:S01]  /*e3d0*/  F2FP.SATFINITE.E5M2.F32.PACK_AB_MERGE_C R5, RZ, R2, RZ ;  /* 0x00000002ff05723e */ /* 0x002fe200048060ff */
[----:B------:R-:W-:Y:S04]  /*e3e0*/  @!P4 STG.E.U8 desc[UR22][R26.64+0xc9], R7 ;  /* 0x0000c9071a00c986 */ /* 0x000fe8000c101116 */
[----:B------:R0:W-:Y:S01]  /*e3f0*/  @!P5 STG.E.U8 desc[UR22][R24.64+0xd0], R5 ;  /* 0x0000d0051800d986 */ /* 0x0001e2000c101116 */
[----:B------:R-:W-:-:S03]  /*e400*/  FMUL R3, R223, UR24 ;  /* 0x00000018df037c20 */ /* 0x000fc60008400000 */
[----:B------:R-:W4:Y:S02]  /*e410*/  LDL.LU R223, [R1+0x3c] ;  /* 0x00003c0001df7983 */ /* 0x000f240000300800 */
[----:B------:R-:W-:Y:S01]  /*e420*/  F2FP.SATFINITE.E5M2.F32.PACK_AB_MERGE_C R9, RZ, R3, RZ ;  /* 0x00000003ff09723e */ /* 0x000fe200048060ff */
[----:B---3--:R-:W-:Y:S02]  /*e430*/  FMUL R0, R222, UR24 ;  /* 0x00000018de007c20 */ /* 0x008fe40008400000 */
[----:B------:R-:W3:Y:S03]  /*e440*/  LDL.LU R222, [R1+0x40] ;  /* 0x0000400001de7983 */ /* 0x000ee60000300800 */
[----:B------:R-:W-:Y:S01]  /*e450*/  F2FP.SATFINITE.E5M2.F32.PACK_AB_MERGE_C R13, RZ, R0, RZ ;  /* 0x00000000ff0d723e */ /* 0x000fe200048060ff */
[----:B--2---:R-:W-:Y:S02]  /*e460*/  FMUL R2, R224, UR24 ;  /* 0x00000018e0027c20 */ /* 0x004fe40008400000 */
[----:B------:R-:W2:Y:S01]  /*e470*/  LDL.LU R224, [R1+0x44] ;  /* 0x0000440001e07983 */ /* 0x000ea20000300800 */
[----:B----4-:R-:W-:-:S03]  /*e480*/  FMUL R0, R225, UR24 ;  /* 0x00000018e1007c20 */ /* 0x010fc60008400000 */
[----:B------:R-:W4:Y:S01]  /*e490*/  LDL.LU R225, [R1+0x48] ;  /* 0x0000480001e17983 */ /* 0x000f220000300800 */
[----:B------:R-:W-:Y:S01]  /*e4a0*/  FMUL R3, R226, UR24 ;  /* 0x00000018e2037c20 */ /* 0x000fe20008400000 */
[----:B0-----:R-:W-:Y:S02]  /*e4b0*/  F2FP.SATFINITE.E5M2.F32.PACK_AB_MERGE_C R5, RZ, R0, RZ ;  /* 0x00000000ff05723e */ /* 0x001fe400048060ff */
[----:B------:R-:W4:Y:S01]  /*e4c0*/  LDL.LU R226, [R1+0x4c] ;  /* 0x00004c0001e27983 */ /* 0x000f220000300800 */
[----:B------:R-:W-:-:S03]  /*e4d0*/  FMUL R0, R227, UR24 ;  /* 0x00000018e3007c20 */ /* 0x000fc60008400000 */
[----:B------:R-:W4:Y:S01]  /*e4e0*/  LDL.LU R227, [R1+0x50] ;  /* 0x0000500001e37983 */ /* 0x000f220000300800 */
[C---:B------:R-:W-:Y:S02]  /*e4f0*/  ISETP.LT.OR P6, PT, R34.reuse, 0xd2, !P1 ;  /* 0x000000d22200780c */ /* 0x040fe40004fc1670 */
[C---:B------:R-:W-:Y:S01]  /*e500*/  ISETP.LT.OR P4, PT, R34.reuse, 0xd2, !P0 ;  /* 0x000000d22200780c */ /* 0x040fe20004781670 */
[----:B------:R-:W4:Y:S01]  /*e510*/  LDL.LU R218, [R1+0x54] ;  /* 0x0000540001da7983 */ /* 0x000f220000300800 */
[C---:B------:R-:W-:Y:S02]  /*e520*/  ISETP.LT.OR P3, PT, R34.reuse, 0xd1, !P0 ;  /* 0x000000d12200780c */ /* 0x040fe40004761670 */
[----:B------:R-:W-:Y:S02]  /*e530*/  ISETP.LT.OR P5, PT, R34, 0xd9, !P1 ;  /* 0x000000d92200780c */ /* 0x000fe40004fa1670 */
[----:B------:R-:W-:Y:S02]  /*e540*/  F2FP.SATFINITE.E5M2.F32.PACK_AB_MERGE_C R7, RZ, R2, RZ ;  /* 0x00000002ff07723e */ /* 0x000fe400048060ff */
[----:B------:R-:W-:-:S03]  /*e550*/  F2FP.SATFINITE.E5M2.F32.PACK_AB_MERGE_C R11, RZ, R0, RZ ;  /* 0x00000000ff0b723e */ /* 0x000fc600048060ff */
[----:B------:R0:W-:Y:S01]  /*e560*/  @!P6 STG.E.U8 desc[UR22][R24.64+0xd1], R9 ;  /* 0x0000d1091800e986 */ /* 0x0001e2000c101116 */
[----:B------:R-:W-:-:S03]  /*e570*/  ISETP.LT.OR P6, PT, R34, 0xda, !P1 ;  /* 0x000000da2200780c */ /* 0x000fc60004fc1670 */
[----:B------:R-:W-:Y:S01]  /*e580*/  @!P4 STG.E.U8 desc[UR22][R26.64+0xd1], R7 ;  /* 0x0000d1071a00c986 */ /* 0x000fe2000c101116 */
[----:B------:R-:W-:-:S03]  /*e590*/  ISETP.LT.OR P4, PT, R34, 0xda, !P0 ;  /* 0x000000da2200780c */ /* 0x000fc60004781670 */
[----:B------:R-:W-:Y:S01]  /*e5a0*/  @!P3 STG.E.U8 desc[UR22][R26.64+0xd0], R13 ;  /* 0x0000d00d1a00b986 */ /* 0x000fe2000c101116 */
[----:B0-----:R-:W-:-:S03]  /*e5b0*/  F2FP.SATFINITE.E5M2.F32.PACK_AB_MERGE_C R9, RZ, R3, RZ ;  /* 0x00000003ff09723e */ /* 0x001fc600048060ff */
[----:B------:R0:W-:Y:S04]  /*e5c0*/  @!P5 STG.E.U8 desc[UR22][R24.64+0xd8], R5 ;  /* 0x0000d8051800d986 */ /* 0x0001e8000c101116 */
[----:B------:R1:W-:Y:S01]  /*e5d0*/  @!P6 STG.E.U8 desc[UR22][R24.64+0xd9], R9 ;  /* 0x0000d9091800e986 */ /* 0x0003e2000c101116 */
[----:B------:R-:W-:-:S03]  /*e5e0*/  FMUL R0, R220, UR24 ;  /* 0x00000018dc007c20 */ /* 0x000fc60008400000 */
[----:B------:R-:W4:Y:S02]  /*e5f0*/  LDL.LU R220, [R1+0x58] ;  /* 0x0000580001dc7983 */ /* 0x000f240000300800 */
[----:B0-----:R-:W-:Y:S01]  /*e600*/  F2FP.SATFINITE.E5M2.F32.PACK_AB_MERGE_C R5, RZ, R0, RZ ;  /* 0x00000000ff05723e */ /* 0x001fe200048060ff */
[----:B------:R-:W-:Y:S02]  /*e610*/  FMUL R2, R221, UR24 ;  /* 0x00000018dd027c20 */ /* 0x000fe40008400000 */
[----:B------:R-:W4:Y:S03]  /*e620*/  LDL.LU R221, [R1+0x5c] ;  /* 0x00005c0001dd7983 */ /* 0x000f260000300800 */
[----:B------:R-:W-:Y:S01]  /*e630*/  F2FP.SATFINITE.E5M2.F32.PACK_AB_MERGE_C R7, RZ, R2, RZ ;  /* 0x00000002ff07723e */ /* 0x000fe200048060ff */
[----:B------:R0:W-:Y:S01]  /*e640*/  @!P4 STG.E.U8 desc[UR22][R26.64+0xd9], R5 ;  /* 0x0000d9051a00c986 */ /* 0x0001e2000c101116 */
[----:B------:R-:W-:-:S03]  /*e650*/  FMUL R3, R223, UR24 ;  /* 0x00000018df037c20 */ /* 0x000fc60008400000 */
[----:B------:R-:W4:Y:S02]  /*e660*/  LDL.LU R223, [R1+0x60] ;  /* 0x0000600001df7983 */ /* 0x000f240000300800 */
[----:B-1----:R-:W-:Y:S01]  /*e670*/  F2FP.SATFINITE.E5M2.F32.PACK_AB_MERGE_C R9, RZ, R3, RZ ;  /* 0x00000003ff09723e */ /* 0x002fe200048060ff */
[----:B---3--:R-:W-:Y:S02]  /*e680*/  FMUL R4, R222, UR24 ;  /* 0x00000018de047c20 */ /* 0x008fe40008400000 */
[----:B------:R-:W3:Y:S01]  /*e690*/  LDL.LU R222, [R1+0x64] ;  /* 0x0000640001de7983 */ /* 0x000ee20000300800 */
[----:B--2---:R-:W-:-:S03]  /*e6a0*/  FMUL R0, R224, UR24 ;  /* 0x00000018e0007c20 */ /* 0x004fc60008400000 */
[----:B------:R-:W2:Y:S01]  /*e6b0*/  LDL.LU R224, [R1+0x68] ;  /* 0x0000680001e07983 */ /* 0x000ea20000300800 */
[----:B----4-:R-:W-:Y:S01]  /*e6c0*/  FMUL R2, R225, UR24 ;  /* 0x00000018e1027c20 */ /* 0x010fe20008400000 */
[----:B0-----:R-:W-:Y:S02]  /*e6d0*/  F2FP.SATFINITE.E5M2.F32.PACK_AB_MERGE_C R5, RZ, R0, RZ ;  /* 0x00000000ff05723e */ /* 0x001fe400048060ff */
[----:B------:R-:W4:Y:S01]  /*e6e0*/  LDL.LU R225, [R1+0x6c] ;  /* 0x00006c0001e17983 */ /* 0x000f220000300800 */
[----:B------:R-:W-:-:S03]  /*e6f0*/  FMUL R3, R226, UR24 ;  /* 0x00000018e2037c20 */ /* 0x000fc60008400000 */
[----:B------:R-:W4:Y:S01]  /*e700*/  LDL.LU R226, [R1+0x70] ;  /* 0x0000700001e27983 */ /* 0x000f220000300800 */
[----:B------:R-:W-:-:S03]  /*e710*/  FMUL R0, R227, UR24 ;  /* 0x00000018e3007c20 */ /* 0x000fc60008400000 */
[----:B------:R-:W4:Y:S01]  /*e720*/  LDL.LU R227, [R1+0x74] ;  /* 0x0000740001e37983 */ /* 0x000f220000300800 */
[C---:B------:R-:W-:Y:S02]  /*e730*/  ISETP.LT.OR P3, PT, R34.reuse, 0xd9, !P0 ;  /* 0x000000d92200780c */ /* 0x040fe40004761670 */
[C---:B------:R-:W-:Y:S02]  /*e740*/  ISETP.LT.OR P5, PT, R34.reuse, 0xe1, !P1 ;  /* 0x000000e12200780c */ /* 0x040fe40004fa1670 */
[C---:B------:R-:W-:Y:S02]  /*e750*/  ISETP.LT.OR P6, PT, R34.reuse, 0xe2, !P1 ;  /* 0x000000e22200780c */ /* 0x040fe40004fc1670 */
[----:B------:R-:W-:-:S07]  /*e760*/  ISETP.LT.OR P4, PT, R34, 0xe2, !P0 ;  /* 0x000000e22200780c */ /* 0x000fce0004781670 */
[----:B------:R-:W-:Y:S01]  /*e770*/  @!P3 STG.E.U8 desc[UR22][R26.64+0xd8], R11 ;  /* 0x0000d80b1a00b986 */ /* 0x000fe2000c101116 */
[----:B------:R-:W-:-:S03]  /*e780*/  ISETP.LT.OR P3, PT, R34, 0xe1, !P0 ;  /* 0x000000e12200780c */ /* 0x000fc60004761670 */
[----:B------:R0:W-:Y:S01]  /*e790*/  @!P5 STG.E.U8 desc[UR22][R24.64+0xe0], R7 ;  /* 0x0000e0071800d986 */ /* 0x0001e2000c101116 */
[----:B------:R-:W-:-:S03]  /*e7a0*/  ISETP.LT.OR P5, PT, R34, 0xe9, !P1 ;  /* 0x000000e92200780c */ /* 0x000fc60004fa1670 */
[----:B------:R1:W-:Y:S01]  /*e7b0*/  @!P6 STG.E.U8 desc[UR22][R24.64+0xe1], R9 ;  /* 0x0000e1091800e986 */ /* 0x0003e2000c101116 */
[----:B------:R-:W-:Y:S02]  /*e7c0*/  ISETP.LT.OR P6, PT, R34, 0xea, !P1 ;  /* 0x000000ea2200780c */ /* 0x000fe40004fc1670 */
[----:B------:R-:W-:Y:S01]  /*e7d0*/  F2FP.SATFINITE.E5M2.F32.PACK_AB_MERGE_C R13, RZ, R4, RZ ;  /* 0x00000004ff0d723e */ /* 0x000fe200048060ff */
[----:B------:R1:W-:Y:S01]  /*e7e0*/  @!P4 STG.E.U8 desc[UR22][R26.64+0xe1], R5 ;  /* 0x0000e1051a00c986 */ /* 0x0003e2000c101116 */
[----:B0-----:R-:W-:-:S03]  /*e7f0*/  F2FP.SATFINITE.E5M2.F32.PACK_AB_MERGE_C R7, RZ, R2, RZ ;  /* 0x00000002ff07723e */ /* 0x001fc600048060ff */
[----:B------:R-:W-:Y:S01]  /*e800*/  @!P3 STG.E.U8 desc[UR22][R26.64+0xe0], R13 ;  /* 0x0000e00d1a00b986 */ /* 0x000fe2000c101116 */
[----:B-1----:R-:W-:-:S03]  /*e810*/  F2FP.SATFINITE.E5M2.F32.PACK_AB_MERGE_C R9, RZ, R3, RZ ;  /* 0x00000003ff09723e */ /* 0x002fc600048060ff */
[----:B------:R0:W-:Y:S01]  /*e820*/  @!P5 STG.E.U8 desc[UR22][R24.64+0xe8], R7 ;  /* 0x0000e8071800d986 */ /* 0x0001e2000c101116 */
[C---:B------:R-:W-:Y:S02]  /*e830*/  ISETP.LT.OR P3, PT, R34.reuse, 0xe9, !P0 ;  /* 0x000000e92200780c */ /* 0x040fe40004761670 */
[C---:B------:R-:W-:Y:S01]  /*e840*/  ISETP.LT.OR P4, PT, R34.reuse, 0xea, !P0 ;  /* 0x000000ea2200780c */ /* 0x040fe20004781670 */
[----:B------:R1:W-:Y:S01]  /*e850*/  @!P6 STG.E.U8 desc[UR22][R24.64+0xe9], R9 ;  /* 0x0000e9091800e986 */ /* 0x0003e2000c101116 */
[----:B------:R-:W-:Y:S01]  /*e860*/  ISETP.LT.OR P5, PT, R34, 0xf1, !P1 ;  /* 0x000000f12200780c */ /* 0x000fe20004fa1670 */
[----:B------:R-:W-:Y:S01]  /*e870*/  FMUL R2, R218, UR24 ;  /* 0x00000018da027c20 */ /* 0x000fe20008400000 */
[----:B------:R-:W-:Y:S02]  /*e880*/  ISETP.LT.OR P6, PT, R34, 0xf2, !P1 ;  /* 0x000000f22200780c */ /* 0x000fe40004fc1670 */
[----:B------:R-:W-:Y:S02]  /*e890*/  F2FP.SATFINITE.E5M2.F32.PACK_AB_MERGE_C R11, RZ, R0, RZ ;  /* 0x00000000ff0b723e */ /* 0x000fe400048060ff */
[----:B------:R-:W-:-:S03]  /*e8a0*/  F2FP.SATFINITE.E5M2.F32.PACK_AB_MERGE_C R5, RZ, R2, RZ ;  /* 0x00000002ff05723e */ /* 0x000fc600048060ff */
[----:B------:R-:W-:Y:S01]  /*e8b0*/  @!P3 STG.E.U8 desc[UR22][R26.64+0xe8], R11 ;  /* 0x0000e80b1a00b986 */ /* 0x000fe2000c101116 */
[----:B------:R-:W-:-:S03]  /*e8c0*/  ISETP.LT.OR P3, PT, R34, 0xf1, !P0 ;  /* 0x000000f12200780c */ /* 0x000fc60004761670 */
[----:B------:R-:W-:Y:S01]  /*e8d0*/  @!P4 STG.E.U8 desc[UR22][R26.64+0xe9], R5 ;  /* 0x0000e9051a00c986 */ /* 0x000fe2000c101116 */
[C---:B------:R-:W-:Y:S02]  /*e8e0*/  ISETP.LT.OR P4, PT, R34.reuse, 0xf9, !P1 ;  /* 0x000000f92200780c */ /* 0x040fe40004f81670 */
[----:B------:R-:W-:Y:S01]  /*e8f0*/  ISETP.LT.OR P1, PT, R34, 0xfa, !P1 ;  /* 0x000000fa2200780c */ /* 0x000fe20004f21670 */
[----:B------:R-:W-:-:S05]  /*e900*/  FMUL R0, R220, UR24 ;  /* 0x00000018dc007c20 */ /* 0x000fca0008400000 */
[----:B0-----:R-:W-:-:S05]  /*e910*/  F2FP.SATFINITE.E5M2.F32.PACK_AB_MERGE_C R7, RZ, R0, RZ ;  /* 0x00000000ff07723e */ /* 0x001fca00048060ff */
[----:B------:R0:W-:Y:S01]  /*e920*/  @!P5 STG.E.U8 desc[UR22][R24.64+0xf0], R7 ;  /* 0x0000f0071800d986 */ /* 0x0001e2000c101116 */
[----:B------:R-:W-:-:S05]  /*e930*/  FMUL R3, R221, UR24 ;  /* 0x00000018dd037c20 */ /* 0x000fca0008400000 */
[----:B-1----:R-:W-:Y:S02]  /*e940*/  F2FP.SATFINITE.E5M2.F32.PACK_AB_MERGE_C R9, RZ, R3, RZ ;  /* 0x00000003ff09723e */ /* 0x002fe400048060ff */
[----:B------:R-:W-:-:S03]  /*e950*/  ISETP.LT.OR P5, PT, R34, 0xf2, !P0 ;  /* 0x000000f22200780c */ /* 0x000fc600047a1670 */
[----:B------:R1:W-:Y:S01]  /*e960*/  @!P6 STG.E.U8 desc[UR22][R24.64+0xf1], R9 ;  /* 0x0000f1091800e986 */ /* 0x0003e2000c101116 */
[C---:B------:R-:W-:Y:S02]  /*e970*/  ISETP.LT.OR P6, PT, R34.reuse, 0xf9, !P0 ;  /* 0x000000f92200780c */ /* 0x040fe400047c1670 */
[----:B------:R-:W-:Y:S01]  /*e980*/  ISETP.LT.OR P0, PT, R34, 0xfa, !P0 ;  /* 0x000000fa2200780c */ /* 0x000fe20004701670 */
[----:B------:R-:W-:-:S05]  /*e990*/  FMUL R0, R223, UR24 ;  /* 0x00000018df007c20 */ /* 0x000fca0008400000 */
[----:B------:R-:W-:-:S05]  /*e9a0*/  F2FP.SATFINITE.E5M2.F32.PACK_AB_MERGE_C R13, RZ, R0, RZ ;  /* 0x00000000ff0d723e */ /* 0x000fca00048060ff */
[----:B------:R0:W-:Y:S01]  /*e9b0*/  @!P3 STG.E.U8 desc[UR22][R26.64+0xf0], R13 ;  /* 0x0000f00d1a00b986 */ /* 0x0001e2000c101116 */
[----:B---3--:R-:W-:Y:S01]  /*e9c0*/  FMUL R0, R222, UR24 ;  /* 0x00000018de007c20 */ /* 0x008fe20008400000 */
[----:B--2---:R-:W-:Y:S01]  /*e9d0*/  FMUL R2, R224, UR24 ;  /* 0x00000018e0027c20 */ /* 0x004fe20008400000 */
[----:B----4-:R-:W-:-:S03]  /*e9e0*/  FMUL R3, R225, UR24 ;  /* 0x00000018e1037c20 */ /* 0x010fc60008400000 */
[----:B0-----:R-:W-:Y:S01]  /*e9f0*/  F2FP.SATFINITE.E5M2.F32.PACK_AB_MERGE_C R7, RZ, R0, RZ ;  /* 0x00000000ff07723e */ /* 0x001fe200048060ff */
[----:B------:R-:W-:Y:S01]  /*ea00*/  FMUL R4, R226, UR24 ;  /* 0x00000018e2047c20 */ /* 0x000fe20008400000 */
[----:B------:R-:W-:Y:S01]  /*ea10*/  FMUL R5, R227, UR24 ;  /* 0x00000018e3057c20 */ /* 0x000fe20008400000 */
[----:B-1----:R-:W-:Y:S02]  /*ea20*/  F2FP.SATFINITE.E5M2.F32.PACK_AB_MERGE_C R9, RZ, R2, RZ ;  /* 0x00000002ff09723e */ /* 0x002fe400048060ff */
[----:B------:R-:W-:Y:S02]  /*ea30*/  F2FP.SATFINITE.E5M2.F32.PACK_AB_MERGE_C R3, RZ, R3, RZ ;  /* 0x00000003ff03723e */ /* 0x000fe400048060ff */
[----:B------:R-:W-:Y:S02]  /*ea40*/  F2FP.SATFINITE.E5M2.F32.PACK_AB_MERGE_C R11, RZ, R4, RZ ;  /* 0x00000004ff0b723e */ /* 0x000fe400048060ff */
[----:B------:R-:W-:Y:S01]  /*ea50*/  F2FP.SATFINITE.E5M2.F32.PACK_AB_MERGE_C R5, RZ, R5, RZ ;  /* 0x00000005ff05723e */ /* 0x000fe200048060ff */
[----:B------:R0:W-:Y:S04]  /*ea60*/  @!P5 STG.E.U8 desc[UR22][R26.64+0xf1], R7 ;  /* 0x0000f1071a00d986 */ /* 0x0001e8000c101116 */
[----:B------:R0:W-:Y:S04]  /*ea70*/  @!P4 STG.E.U8 desc[UR22][R24.64+0xf8], R9 ;  /* 0x0000f8091800c986 */ /* 0x0001e8000c101116 */
[----:B------:R0:W-:Y:S04]  /*ea80*/  @!P1 STG.E.U8 desc[UR22][R24.64+0xf9], R3 ;  /* 0x0000f90318009986 */ /* 0x0001e8000c101116 */
[----:B------:R0:W-:Y:S04]  /*ea90*/  @!P6 STG.E.U8 desc[UR22][R26.64+0xf8], R11 ;  /* 0x0000f80b1a00e986 */ /* 0x0001e8000c101116 */
[----:B------:R0:W-:Y:S02]  /*eaa0*/  @!P0 STG.E.U8 desc[UR22][R26.64+0xf9], R5 ;  /* 0x0000f9051a008986 */ /* 0x0001e4000c101116 */
.L_x_298:
[----:B------:R-:W-:Y:S05]  /*eab0*/  BSYNC B0 ;  /* 0x0000000000007941 */ /* 0x000fea0003800000 */
.L_x_40:
[----:B------:R-:W2:Y:S01]  /*eac0*/  LDL.LU R22, [R1+0x84] ;  /* 0x0000840001167983 */ /* 0x000ea20000300800 */
[----:B0-----:R-:W-:Y:S01]  /*ead0*/  IMAD.U32 R3, RZ, RZ, UR18 ;  /* 0x00000012ff037e24 */ /* 0x001fe2000f8e00ff */
[----:B------:R-:W-:Y:S02]  /*eae0*/  ULDC.64 UR6, c[0x0][0x650] ;  /* 0x0001940000067ab9 */ /* 0x000fe40000000a00 */
[----:B------:R-:W3:Y:S01]  /*eaf0*/  LDL.LU R19, [R1+0x88] ;  /* 0x0000880001137983 */ /* 0x000ee20000300800 */
[----:B-----5:R-:W-:Y:S01]  /*eb00*/  IMAD.U32 R0, RZ, RZ, UR20 ;  /* 0x00000014ff007e24 */ /* 0x020fe2000f8e00ff */
[----:B------:R0:W-:Y:S01]  /*eb10*/  SYNCS.ARRIVE.TRANS64.A1T0 RZ, [R3+UR29], RZ ;  /* 0x000000ff03ff79a7 */ /* 0x0001e2000810001d */
[----:B------:R-:W-:Y:S02]  /*eb20*/  IMAD.U32 R2, RZ, RZ, UR20 ;  /* 0x00000014ff027e24 */ /* 0x000fe4000f8e00ff */
[----:B------:R-:W-:Y:S02]  /*eb30*/  IMAD.MOV.U32 R4, RZ, RZ, -0x1 ;  /* 0xffffffffff047424 */ /* 0x000fe400078e00ff */
[----:B0-----:R-:W-:Y:S01]  /*eb40*/  IMAD.U32 R3, RZ, RZ, UR15 ;  /* 0x0000000fff037e24 */ /* 0x001fe2000f8e00ff */
[----:B---3--:R-:W-:-:S02]  /*eb50*/  LEA R19, P0, R0, R19, 0x1 ;  /* 0x0000001300137211 */ /* 0x008fc400078008ff */
[----:B------:R-:W-:Y:S02]  /*eb60*/  PRMT R0, RZ, 0x7610, R0 ;  /* 0x00007610ff007816 */ /* 0x000fe40000000000 */
[----:B--2---:R-:W-:Y:S01]  /*eb70*/  LEA.HI.X R22, R2, R22, R3, 0x1, P0 ;  /* 0x0000001602167211 */ /* 0x004fe200000f0c03 */
[----:B------:R-:W-:Y:S01]  /*eb80*/  IMAD.MOV.U32 R2, RZ, RZ, -0x1 ;  /* 0xffffffffff027424 */ /* 0x000fe200078e00ff */
[----:B------:R0:W-:Y:S01]  /*eb90*/  STL [R1+0x88], R19 ;  /* 0x0000881301007387 */ /* 0x0001e20000100800 */
[----:B------:R-:W-:Y:S01]  /*eba0*/  IMAD.MOV.U32 R3, RZ, RZ, -0x1 ;  /* 0xffffffffff037424 */ /* 0x000fe200078e00ff */
[----:B------:R-:W-:Y:S02]  /*ebb0*/  ISETP.GE.U32.AND P0, PT, R19, UR6, PT ;  /* 0x0000000613007c0c */ /* 0x000fe4000bf06070 */
[----:B------:R0:W-:Y:S02]  /*ebc0*/  STL [R1+0x84], R22 ;  /* 0x0000841601007387 */ /* 0x0001e40000100800 */
[----:B------:R-:W-:-:S02]  /*ebd0*/  ISETP.GE.U32.AND.EX P0, PT, R22, UR7, PT, P0 ;  /* 0x0000000716007c0c */ /* 0x000fc4000bf06100 */
[----:B------:R0:W-:Y:S04]  /*ebe0*/  STL [R1+0x8c], R4 ;  /* 0x00008c0401007387 */ /* 0x0001e80000100800 */
[----:B------:R0:W-:Y:S04]  /*ebf0*/  STL [R1+0x7c], R2 ;  /* 0x00007c0201007387 */ /* 0x0001e80000100800 */
[----:B------:R0:W-:Y:S03]  /*ec00*/  STL [R1+0x90], R3 ;  /* 0x0000900301007387 */ /* 0x0001e60000100800 */
[----:B------:R-:W-:Y:S05]  /*ec10*/  @P0 BRA `(.L_x_299) ;  /* 0x0000000400740947 */ /* 0x000fea0003800000 */
[----:B------:R-:W2:Y:S01]  /*ec20*/  S2R R14, SR_CTAID.X ;  /* 0x00000000000e7919 */ /* 0x000ea20000002500 */
[----:B------:R-:W3:Y:S01]  /*ec30*/  LDC.64 R8, c[0x0][0x628] ;  /* 0x00018a00ff087b82 */ /* 0x000ee20000000a00 */
[----:B------:R-:W-:Y:S01]  /*ec40*/  ULDC UR6, c[0x0][0x150] ;  /* 0x0000540000067ab9 */ /* 0x000fe20000000800 */
[----:B------:R-:W-:Y:S01]  /*ec50*/  IMAD.MOV.U32 R6, RZ, RZ, R19 ;  /* 0x000000ffff067224 */ /* 0x000fe200078e0013 */
[----:B------:R-:W0:Y:S01]  /*ec60*/  S2R R16, SR_CTAID.Y ;  /* 0x0000000000107919 */ /* 0x000e220000002600 */
[----:B------:R-:W-:-:S04]  /*ec70*/  IMAD.MOV.U32 R7, RZ, RZ, R22 ;  /* 0x000000ffff077224 */ /* 0x000fc800078e0016 */
[----:B------:R-:W0:Y:S08]  /*ec80*/  LDC R17, c[0x0][0x144] ;  /* 0x00005100ff117b82 */ /* 0x000e300000000800 */
[----:B------:R-:W0:Y:S08]  /*ec90*/  LDC R10, c[0x0][0x630] ;  /* 0x00018c00ff0a7b82 */ /* 0x000e300000000800 */
[----:B------:R-:W0:Y:S01]  /*eca0*/  LDC.64 R12, c[0x0][0x620] ;  /* 0x00018800ff0c7b82 */ /* 0x000e220000000a00 */
[----:B---3--:R-:W-:-:S04]  /*ecb0*/  ISETP.NE.U32.AND P0, PT, R8, RZ, PT ;  /* 0x000000ff0800720c */ /* 0x008fc80003f05070 */
[----:B------:R-:W-:Y:S02]  /*ecc0*/  ISETP.NE.AND.EX P0, PT, R9, RZ, PT, P0 ;  /* 0x000000ff0900720c */ /* 0x000fe40003f05300 */
[----:B--2---:R-:W-:-:S05]  /*ecd0*/  I2FP.F32.U32 R0, R14 ;  /* 0x0000000e00007245 */ /* 0x004fca0000201000 */
[----:B------:R-:W-:-:S04]  /*ece0*/  FMUL R0, R0, UR6 ;  /* 0x0000000600007c20 */ /* 0x000fc80008400000 */
[----:B------:R2:W3:Y:S02]  /*ecf0*/  F2I.U32.TRUNC.NTZ R15, R0 ;  /* 0x00000000000f7305 */ /* 0x0004e4000020f000 */
[----:B------:R-:W-:Y:S05]  /*ed00*/  @!P0 BRA `(.L_x_300) ;  /* 0x0000000000288947 */ /* 0x000fea0003800000 */
[----:B--2---:R-:W2:Y:S02]  /*ed10*/  LDC R0, c[0x0][0x634] ;  /* 0x00018d00ff007b82 */ /* 0x004ea40000000800 */
[----:B--2---:R-:W-:-:S05]  /*ed20*/  IADD3 R7, P0, R19, R0, RZ ;  /* 0x0000000013077210 */ /* 0x004fca0007f1e0ff */
[----:B------:R-:W-:-:S04]  /*ed30*/  IMAD.X R11, RZ, RZ, R22, P0 ;  /* 0x000000ffff0b7224 */ /* 0x000fc800000e0616 */
[----:B0-----:R-:W-:-:S04]  /*ed40*/  IMAD.WIDE.U32 R2, R11, R8, RZ ;  /* 0x000000080b027225 */ /* 0x001fc800078e00ff */
[----:B------:R-:W-:-:S04]  /*ed50*/  IMAD.WIDE.U32 R4, P0, R7, R9, R2 ;  /* 0x0000000907047225 */ /* 0x000fc80007800002 */
[----:B------:R-:W-:-:S04]  /*ed60*/  IMAD.WIDE.U32 R2, R7, R8, RZ ;  /* 0x0000000807027225 */ /* 0x000fc800078e00ff */
[----:B------:R-:W-:Y:S01]  /*ed70*/  IMAD.X R7, RZ, RZ, RZ, P0 ;  /* 0x000000ffff077224 */ /* 0x000fe200000e06ff */
[----:B------:R-:W-:Y:S01]  /*ed80*/  IADD3 RZ, P0, R3, R4, RZ ;  /* 0x0000000403ff7210 */ /* 0x000fe20007f1e0ff */
[----:B------:R-:W-:-:S04]  /*ed90*/  IMAD.MOV.U32 R6, RZ, RZ, R5 ;  /* 0x000000ffff067224 */ /* 0x000fc800078e0005 */
[----:B------:R-:W-:-:S08]  /*eda0*/  IMAD.WIDE.U32.X R6, R11, R9, R6, P0 ;  /* 0x000000090b067225 */ /* 0x000fd000000e0406 */
.L_x_300:
[-CC-:B0-----:R-:W-:Y:S01]  /*edb0*/  SHF.R.U64 R11, R6, R10.reuse, R7.reuse ;  /* 0x0000000a060b7219 */ /* 0x181fe20000001207 */
[----:B------:R-:W0:Y:S01]  /*edc0*/  LDC.64 R20, c[0x0][0x640] ;  /* 0x00019000ff147b82 */ /* 0x000e220000000a00 */
[----:B--2---:R-:W-:Y:S01]  /*edd0*/  SHF.R.U32.HI R0, RZ, R10, R7 ;  /* 0x0000000aff007219 */ /* 0x004fe20000011607 */
[----:B------:R-:W-:Y:S01]  /*ede0*/  IMAD.MOV.U32 R2, RZ, RZ, R19 ;  /* 0x000000ffff027224 */ /* 0x000fe200078e0013 */
[----:B------:R-:W-:Y:S01]  /*edf0*/  IADD3 R5, P0, RZ, -R11, RZ ;  /* 0x8000000bff057210 */ /* 0x000fe20007f1e0ff */
[----:B---3--:R-:W-:Y:S01]  /*ee00*/  IMAD.MOV R15, RZ, RZ, -R15 ;  /* 0x000000ffff0f7224 */ /* 0x008fe200078e0a0f */
[----:B------:R-:W-:Y:S01]  /*ee10*/  ULDC UR6, c[0x0][0x154] ;  /* 0x0000550000067ab9 */ /* 0x000fe20000000800 */
[----:B------:R-:W-:Y:S02]  /*ee20*/  IMAD.MOV.U32 R7, RZ, RZ, 0x1 ;  /* 0x00000001ff077424 */ /* 0x000fe400078e00ff */
[----:B------:R-:W2:Y:S01]  /*ee30*/  LDC R4, c[0x0][0x618] ;  /* 0x00018600ff047b82 */ /* 0x000ea20000000800 */
[----:B------:R-:W-:-:S02]  /*ee40*/  IMAD.X R3, RZ, RZ, ~R0, P0 ;  /* 0x000000ffff037224 */ /* 0x000fc400000e0e00 */
[----:B------:R-:W-:Y:S02]  /*ee50*/  IMAD R17, R17, R15, R14 ;  /* 0x0000000f11117224 */ /* 0x000fe400078e020e */
[-C--:B------:R-:W-:Y:S02]  /*ee60*/  IMAD R0, R3, R12.reuse, RZ ;  /* 0x0000000c03007224 */ /* 0x080fe400078e02ff */
[----:B------:R-:W-:Y:S01]  /*ee70*/  IMAD.MOV.U32 R3, RZ, RZ, R22 ;  /* 0x000000ffff037224 */ /* 0x000fe200078e0016 */
[----:B------:R-:W3:Y:S01]  /*ee80*/  LDC R6, c[0x0][0x608] ;  /* 0x00018200ff067b82 */ /* 0x000ee20000000800 */
[----:B------:R-:W-:-:S04]  /*ee90*/  IMAD.WIDE.U32 R2, R5, R12, R2 ;  /* 0x0000000c05027225 */ /* 0x000fc800078e0002 */
[----:B------:R-:W-:-:S03]  /*eea0*/  IMAD R5, R5, R13, R0 ;  /* 0x0000000d05057224 */ /* 0x000fc600078e0200 */
[----:B------:R-:W5:Y:S01]  /*eeb0*/  LDC R18, c[0x0][0x658] ;  /* 0x00019600ff127b82 */ /* 0x000f620000000800 */
[----:B------:R-:W-:Y:S01]  /*eec0*/  I2FP.F32.U32 R0, R16 ;  /* 0x0000001000007245 */ /* 0x000fe20000201000 */
[----:B------:R-:W-:Y:S01]  /*eed0*/  IMAD.IADD R3, R3, 0x1, R5 ;  /* 0x0000000103037824 */ /* 0x000fe200078e0205 */
[----:B0-----:R-:W-:Y:S01]  /*eee0*/  ISETP.NE.U32.AND P0, PT, R20, RZ, PT ;  /* 0x000000ff1400720c */ /* 0x001fe20003f05070 */
[----:B------:R-:W-:Y:S02]  /*eef0*/  IMAD.MOV.U32 R5, RZ, RZ, -0x1 ;  /* 0xffffffffff057424 */ /* 0x000fe400078e00ff */
[----:B------:R-:W-:Y:S02]  /*ef00*/  FMUL R0, R0, UR6 ;  /* 0x0000000600007c20 */ /* 0x000fe40008400000 */
[----:B------:R-:W0:Y:S01]  /*ef10*/  LDC R15, c[0x0][0x148] ;  /* 0x00005200ff0f7b82 */ /* 0x000e220000000800 */
[----:B--2---:R-:W-:Y:S01]  /*ef20*/  SHF.R.U64 R10, R2, R4, R3 ;  /* 0x00000004020a7219 */ /* 0x004fe20000001203 */
[----:B------:R2:W0:Y:S01]  /*ef30*/  F2I.U32.TRUNC.NTZ R13, R0 ;  /* 0x00000000000d7305 */ /* 0x000422000020f000 */
[----:B------:R-:W-:-:S02]  /*ef40*/  ISETP.NE.AND.EX P0, PT, R21, RZ, PT, P0 ;  /* 0x000000ff1500720c */ /* 0x000fc40003f05300 */
[----:B------:R-:W-:-:S03]  /*ef50*/  SHF.R.U32.HI R3, RZ, R4, R3 ;  /* 0x00000004ff037219 */ /* 0x000fc60000011603 */
[----:B------:R-:W0:Y:S01]  /*ef60*/  LDC R14, c[0x0][0x600] ;  /* 0x00018000ff0e7b82 */ /* 0x000e220000000800 */
[-CC-:B---3--:R-:W-:Y:S02]  /*ef70*/  SHF.R.U64 R8, R10, R6.reuse, R3.reuse ;  /* 0x000000060a087219 */ /* 0x188fe40000001203 */
[----:B------:R-:W-:-:S05]  /*ef80*/  SHF.R.U32.HI R3, RZ, R6, R3 ;  /* 0x00000006ff037219 */ /* 0x000fca0000011603 */
[----:B------:R-:W3:Y:S01]  /*ef90*/  LDC R22, c[0x0][0x648] ;  /* 0x00019200ff167b82 */ /* 0x000ee20000000800 */
[-CC-:B-----5:R-:W-:Y:S02]  /*efa0*/  SHF.R.U64 R12, R8, R18.reuse, R3.reuse ;  /* 0x00000012080c7219 */ /* 0x1a0fe40000001203 */
[-C--:B------:R-:W-:Y:S02]  /*efb0*/  SHF.L.U32 R5, R5, R18.reuse, RZ ;  /* 0x0000001205057219 */ /* 0x080fe400000006ff */
[-C--:B------:R-:W-:Y:S01]  /*efc0*/  SHF.R.U32.HI R3, RZ, R18.reuse, R3 ;  /* 0x00000012ff037219 */ /* 0x080fe20000011603 */
[----:B------:R-:W-:Y:S01]  /*efd0*/  IMAD.MOV.U32 R2, RZ, RZ, R12 ;  /* 0x000000ffff027224 */ /* 0x000fe200078e000c */
[----:B------:R-:W-:Y:S01]  /*efe0*/  SHF.L.U32 R18, R7, R18, RZ ;  /* 0x0000001207127219 */ /* 0x000fe200000006ff */
[----:B------:R-:W0:Y:S01]  /*eff0*/  LDC R23, c[0x0][0x638] ;  /* 0x00018e00ff177b82 */ /* 0x000e220000000800 */
[----:B------:R-:W-:-:S07]  /*f000*/  LOP3.LUT R19, RZ, R5, RZ, 0x33, !PT ;  /* 0x00000005ff137212 */ /* 0x000fce00078e33ff */
[----:B------:R-:W0:Y:S01]  /*f010*/  LDC R24, c[0x0][0x610] ;  /* 0x00018400ff187b82 */ /* 0x000e220000000800 */
[----:B--2---:R-:W-:Y:S05]  /*f020*/  @!P0 BRA `(.L_x_301) ;  /* 0x0000000000288947 */ /* 0x004fea0003800000 */
[----:B------:R-:W2:Y:S02]  /*f030*/  LDC R7, c[0x0][0x64c] ;  /* 0x00019300ff077b82 */ /* 0x000ea40000000800 */
[----:B--2---:R-:W-:-:S05]  /*f040*/  IADD3 R7, P0, R12, R7, RZ ;  /* 0x000000070c077210 */ /* 0x004fca0007f1e0ff */
        /* <DEDUP_REMOVED lines=8> */
.L_x_301:
[----:B---3--:R-:W-:Y:S01]  /*f0d0*/  SHF.R.U64 R0, R2, R22, R3 ;  /* 0x0000001602007219 */ /* 0x008fe20000001203 */
[----:B0-----:R-:W-:Y:S01]  /*f0e0*/  VIADD R7, R14, 0xffffffff ;  /* 0xffffffff0e077836 */ /* 0x001fe20000000000 */
[----:B------:R-:W-:Y:S01]  /*f0f0*/  LOP3.LUT R5, R8, R19, RZ, 0xc0, !PT ;  /* 0x0000001308057212 */ /* 0x000fe200078ec0ff */
[----:B------:R-:W-:Y:S02]  /*f100*/  IMAD.MOV R13, RZ, RZ, -R13 ;  /* 0x000000ffff0d7224 */ /* 0x000fe400078e0a0d */
[----:B------:R-:W-:Y:S02]  /*f110*/  IMAD.MOV R3, RZ, RZ, -R0 ;  /* 0x000000ffff037224 */ /* 0x000fe400078e0a00 */
[----:B------:R-:W-:Y:S01]  /*f120*/  IMAD R2, R18, R0, R5 ;  /* 0x0000000012027224 */ /* 0x000fe200078e0205 */
[----:B------:R-:W-:Y:S01]  /*f130*/  LOP3.LUT R5, R10, R7, RZ, 0xc0, !PT ;  /* 0x000000070a057212 */ /* 0x000fe200078ec0ff */
[----:B------:R-:W-:Y:S02]  /*f140*/  @P2 IMAD R17, R15, R13, R16 ;  /* 0x0000000d0f112224 */ /* 0x000fe400078e0210 */
[----:B------:R-:W-:-:S02]  /*f150*/  IMAD R0, R3, R23, R12 ;  /* 0x0000001703007224 */ /* 0x000fc400078e020c */
[----:B------:R-:W-:Y:S02]  /*f160*/  IMAD.MOV.U32 R4, RZ, RZ, 0x1 ;  /* 0x00000001ff047424 */ /* 0x000fe400078e00ff */
[----:B------:R-:W-:Y:S02]  /*f170*/  IMAD R2, R2, R24, R17 ;  /* 0x0000001802027224 */ /* 0x000fe400078e0211 */
[----:B------:R-:W-:Y:S01]  /*f180*/  IMAD R3, R0, R14, R5 ;  /* 0x0000000e00037224 */ /* 0x000fe200078e0205 */
[----:B------:R-:W-:-:S04]  /*f190*/  PRMT R0, R4, 0x7610, R0 ;  /* 0x0000761004007816 */ /* 0x000fc80000000000 */
[----:B------:R-:W-:Y:S02]  /*f1a0*/  SEL R4, R3, R2, !P2 ;  /* 0x0000000203047207 */ /* 0x000fe40005000000 */
[----:B------:R-:W-:-:S03]  /*f1b0*/  SEL R2, R2, R3, !P2 ;  /* 0x0000000302027207 */ /* 0x000fc60005000000 */
[----:B------:R2:W-:Y:S04]  /*f1c0*/  STL [R1+0x90], R4 ;  /* 0x0000900401007387 */ /* 0x0005e80000100800 */
[----:B------:R2:W-:Y:S04]  /*f1d0*/  STL [R1+0x7c], R11 ;  /* 0x00007c0b01007387 */ /* 0x0005e80000100800 */
[----:B------:R2:W-:Y:S02]  /*f1e0*/  STL [R1+0x8c], R2 ;  /* 0x00008c0201007387 */ /* 0x0005e40000100800 */
.L_x_299:
[----:B------:R-:W-:Y:S01]  /*f1f0*/  LOP3.LUT P0, RZ, R0, 0xff, RZ, 0xc0, !PT ;  /* 0x000000ff00ff7812 */ /* 0x000fe2000780c0ff */
[----:B------:R-:W-:-:S12]  /*f200*/  ULOP3.LUT UR30, UR30, 0x1, URZ, 0x3c, !UPT ;  /* 0x000000011e1e7892 */ /* 0x000fd8000f8e3c3f */
[----:B------:R-:W-:Y:S05]  /*f210*/  @P0 BRA `(.L_x_302) ;  /* 0xffffff2400a80947 */ /* 0x000fea000383ffff */
[----:B------:R-:W-:Y:S05]  /*f220*/  EXIT ;  /* 0x000000000000794d */ /* 0x000fea0003800000 */
.L_x_18:
[----:B------:R-:W-:-:S08]  /*f230*/  ISETP.NE.AND P0, PT, RZ, UR6, PT ;  /* 0x00000006ff007c0c */ /* 0x000fd0000bf05270 */
[----:B0123--:R-:W0:-:S00]  /*f240*/  USETMAXREG.DEALLOC.CTAPOOL 0x28 ;  /* 0x00000028000079c8 */ /* 0x00fe0000080e0500 */
[----:B------:R-:W-:Y:S05]  /*f250*/  @P0 EXIT ;  /* 0x000000000000094d */ /* 0x000fea0003800000 */
[----:B0-----:R-:W-:Y:S01]  /*f260*/  LOP3.LUT P0, RZ, R0, 0xff, RZ, 0xc0, !PT ;  /* 0x000000ff00ff7812 */ /* 0x001fe2000780c0ff */
[----:B------:R-:W-:Y:S02]  /*f270*/  IMAD.MOV.U32 R0, RZ, RZ, 0x1 ;  /* 0x00000001ff007424 */ /* 0x000fe400078e00ff */
[----:B------:R-:W-:-:S10]  /*f280*/  IMAD.MOV.U32 R8, RZ, RZ, RZ ;  /* 0x000000ffff087224 */ /* 0x000fd400078e00ff */
[----:B------:R-:W-:Y:S05]  /*f290*/  @!P0 BRA `(.L_x_303) ;  /* 0x0000000c00988947 */ /* 0x000fea0003800000 */
[----:B------:R-:W0:Y:S01]  /*f2a0*/  S2UR UR5, SR_CgaCtaId ;  /* 0x00000000000579c3 */ /* 0x000e220000008800 */
[----:B------:R-:W-:Y:S01]  /*f2b0*/  UMOV UR7, 0x1 ;  /* 0x0000000100077882 */ /* 0x000fe20000000000 */
[----:B------:R-:W-:Y:S01]  /*f2c0*/  LOP3.LUT P0, RZ, R2, 0x1f, RZ, 0xc0, !PT ;  /* 0x0000001f02ff7812 */ /* 0x000fe2000780c0ff */
[----:B------:R-:W-:Y:S01]  /*f2d0*/  ULDC UR17, c[0x0][0x658] ;  /* 0x0001960000117ab9 */ /* 0x000fe20000000800 */
[----:B------:R-:W-:Y:S01]  /*f2e0*/  UMOV UR6, 0xffffffff ;  /* 0xffffffff00067882 */ /* 0x000fe20000000000 */
[----:B------:R-:W-:Y:S01]  /*f2f0*/  BSSY B0, `(.L_x_303) ;  /* 0x00000e0000007945 */ /* 0x000fe20003800000 */
[----:B------:R-:W-:Y:S01]  /*f300*/  USHF.L.U32 UR6, UR6, UR17, URZ ;  /* 0x0000001106067299 */ /* 0x000fe2000800063f */
[C---:B------:R-:W-:Y:S01]  /*f310*/  ISETP.NE.AND P3, PT, R3.reuse, RZ, PT ;  /* 0x000000ff0300720c */ /* 0x040fe20003f65270 */
[----:B------:R-:W-:Y:S01]  /*f320*/  IMAD.MOV.U32 R9, RZ, RZ, 0x1 ;  /* 0x00000001ff097424 */ /* 0x000fe200078e00ff */
[----:B------:R-:W-:Y:S01]  /*f330*/  ISETP.NE.OR P0, PT, R3, RZ, !P0 ;  /* 0x000000ff0300720c */ /* 0x000fe20004705670 */
[----:B------:R-:W-:Y:S01]  /*f340*/  IMAD.MOV.U32 R0, RZ, RZ, 0x1 ;  /* 0x00000001ff007424 */ /* 0x000fe200078e00ff */
[----:B------:R-:W-:Y:S01]  /*f350*/  ULDC UR16, c[0x0][0x600] ;  /* 0x0001800000107ab9 */ /* 0x000fe20000000800 */
[----:B------:R-:W-:Y:S01]  /*f360*/  IMAD.MOV.U32 R8, RZ, RZ, RZ ;  /* 0x000000ffff087224 */ /* 0x000fe200078e00ff */
[----:B------:R-:W-:Y:S01]  /*f370*/  UMOV UR24, 0x5 ;  /* 0x0000000500187882 */ /* 0x000fe20000000000 */
[----:B------:R-:W-:-:S02]  /*f380*/  UIADD3 UR35, UR14, 0x1, URZ ;  /* 0x000000010e237890 */ /* 0x000fc4000fffe03f */
[----:B------:R-:W-:Y:S02]  /*f390*/  ULOP3.LUT UR34, UR13, 0x2, URZ, 0xfc, !UPT ;  /* 0x000000020d227892 */ /* 0x000fe4000f8efc3f */
[----:B------:R-:W-:Y:S02]  /*f3a0*/  UIADD3 UR16, UR16, -0x1, URZ ;  /* 0xffffffff10107890 */ /* 0x000fe4000fffe03f */
[----:B------:R-:W-:Y:S02]  /*f3b0*/  USHF.L.U32 UR17, UR7, UR17, URZ ;  /* 0x0000001107117299 */ /* 0x000fe4000800063f */
[----:B------:R-:W-:Y:S02]  /*f3c0*/  ULOP3.LUT UR22, URZ, UR6, URZ, 0x33, !UPT ;  /* 0x000000063f167292 */ /* 0x000fe4000f8e333f */
[----:B0-----:R-:W-:Y:S02]  /*f3d0*/  ULOP3.LUT UR4, UR5, 0x1, URZ, 0xc0, !UPT ;  /* 0x0000000105047892 */ /* 0x001fe4000f8ec03f */
[----:B------:R-:W-:-:S02]  /*f3e0*/  USHF.R.U32.HI UR29, URZ, 0x1, UR5 ;  /* 0x000000013f1d7899 */ /* 0x000fc40008011605 */
[----:B------:R-:W-:Y:S02]  /*f3f0*/  USHF.L.U32 UR18, UR5, 0x7, URZ ;  /* 0x0000000705127899 */ /* 0x000fe4000800063f */
[----:B------:R-:W-:Y:S02]  /*f400*/  USHF.L.U32 UR19, UR5, 0xd, URZ ;  /* 0x0000000d05137899 */ /* 0x000fe4000800063f */
[----:B------:R-:W-:Y:S02]  /*f410*/  ULOP3.LUT UR5, UR5, 0xfffffffe, URZ, 0xc0, !UPT ;  /* 0xfffffffe05057892 */ /* 0x000fe4000f8ec03f */
[----:B------:R-:W-:Y:S02]  /*f420*/  UISETP.GT.U32.AND UP0, UPT, UR4, 0xffff, UPT ;  /* 0x0000ffff0400788c */ /* 0x000fe4000bf04070 */
[----:B------:R-:W-:Y:S02]  /*f430*/  USHF.L.U32 UR23, UR7, UR5, URZ ;  /* 0x0000000507177299 */ /* 0x000fe4000800063f */
[----:B------:R-:W-:-:S02]  /*f440*/  ULOP3.LUT UR5, UR5, 0x1, URZ, 0xfc, !UPT ;  /* 0x0000000105057892 */ /* 0x000fc4000f8efc3f */
[----:B------:R-:W-:Y:S02]  /*f450*/  USEL UR4, UR4, 0xffff, !UP0 ;  /* 0x0000ffff04047887 */ /* 0x000fe4000c000000 */
[----:B------:R-:W-:Y:S02]  /*f460*/  USHF.L.U32 UR5, UR7, UR5, URZ ;  /* 0x0000000507057299 */ /* 0x000fe4000800063f */
[----:B------:R-:W-:Y:S02]  /*f470*/  ULOP3.LUT UR4, UR4, 0xffff, URZ, 0xc0, !UPT ;  /* 0x0000ffff04047892 */ /* 0x000fe4000f8ec03f */
[----:B------:R-:W-:Y:S02]  /*f480*/  ULOP3.LUT UR18, UR18, 0x80, URZ, 0xc0, !UPT ;  /* 0x0000008012127892 */ /* 0x000fe4000f8ec03f */
[----:B------:R-:W-:Y:S02]  /*f490*/  ULOP3.LUT UR19, UR19, 0x2000, URZ, 0xc0, !UPT ;  /* 0x0000200013137892 */ /* 0x000fe4000f8ec03f */
[----:B------:R-:W-:-:S02]  /*f4a0*/  ULOP3.LUT UR23, UR23, UR5, URZ, 0xfc, !UPT ;  /* 0x0000000517177292 */ /* 0x000fc4000f8efc3f */
[----:B------:R-:W-:Y:S01]  /*f4b0*/  USHF.L.U32 UR24, UR24, UR4, URZ ;  /* 0x0000000418187299 */ /* 0x000fe2000800063f */
[----:B------:R-:W-:-:S11]  /*f4c0*/  ULDC.64 UR30, c[0x0][0x198] ;  /* 0x00006600001e7ab9 */ /* 0x000fd60000000a00 */
.L_x_315:
[----:B------:R-:W-:-:S03]  /*f4d0*/  UMOV UR4, 0xffffffff ;  /* 0xffffffff00047882 */ /* 0x000fc60000000000 */
[----:B01----:R-:W-:Y:S05]  /*f4e0*/  BRA.DIV UR4, `(.L_x_304) ;  /* 0x00000016042c7947 */ /* 0x003fea000b800000 */
[----:B------:R-:W-:-:S13]  /*f4f0*/  ELECT P1, URZ, PT ;  /* 0x00000000003f782f */ /* 0x000fda0003820000 */
.L_x_335:
[----:B------:R-:W0:Y:S01]  /*f500*/  LDC R2, c[0x0][0x28c] ;  /* 0x0000a300ff027b82 */ /* 0x000e220000000800 */
[----:B------:R-:W-:Y:S01]  /*f510*/  BSSY B1, `(.L_x_305) ;  /* 0x0000040000017945 */ /* 0x000fe20003800000 */
[----:B0-----:R-:W-:-:S13]  /*f520*/  ISETP.LT.OR P1, PT, R2, 0x1, !P1 ;  /* 0x000000010200780c */ /* 0x001fda0004f21670 */
[----:B------:R-:W-:Y:S05]  /*f530*/  @P1 BRA `(.L_x_306) ;  /* 0x0000000000f41947 */ /* 0x000fea0003800000 */
[----:B------:R-:W2:Y:S04]  /*f540*/  LDL.LU R4, [R1+0x90] ;  /* 0x0000900001047983 */ /* 0x000ea80000300800 */
[----:B------:R-:W3:Y:S01]  /*f550*/  LDL.LU R3, [R1+0x8c] ;  /* 0x00008c0001037983 */ /* 0x000ee20000300800 */
[----:B------:R-:W-:Y:S02]  /*f560*/  IMAD.MOV.U32 R12, RZ, RZ, RZ ;  /* 0x000000ffff0c7224 */ /* 0x000fe400078e00ff */
[----:B------:R-:W-:Y:S02]  /*f570*/  IMAD.U32 R13, RZ, RZ, UR35 ;  /* 0x00000023ff0d7e24 */ /* 0x000fe4000f8e00ff */
[----:B------:R-:W-:Y:S01]  /*f580*/  IMAD.MOV.U32 R2, RZ, RZ, R0 ;  /* 0x000000ffff027224 */ /* 0x000fe200078e0000 */
[----:B--2---:R-:W-:-:S02]  /*f590*/  LEA R6, R4, UR18, 0x8 ;  /* 0x0000001204067c11 */ /* 0x004fc4000f8e40ff */
[----:B---3--:R-:W-:Y:S01]  /*f5a0*/  LEA R4, R3, UR29, 0x1 ;  /* 0x0000001d03047c11 */ /* 0x008fe2000f8e08ff */
[----:B------:R-:W-:-:S04]  /*f5b0*/  IMAD.MOV.U32 R3, RZ, RZ, R8 ;  /* 0x000000ffff037224 */ /* 0x000fc800078e0008 */
[----:B------:R-:W-:-:S07]  /*f5c0*/  IMAD.SHL.U32 R7, R4, 0x20, RZ ;  /* 0x0000002004077824 */ /* 0x000fce00078e00ff */
.L_x_310:
[----:B------:R-:W0:Y:S01]  /*f5d0*/  S2R R5, SR_CgaCtaId ;  /* 0x0000000000057919 */ /* 0x000e220000008800 */
[----:B------:R-:W-:-:S04]  /*f5e0*/  MOV R4, 0x400 ;  /* 0x0000040000047802 */ /* 0x000fc80000000f00 */
[----:B0-----:R-:W-:Y:S02]  /*f5f0*/  LEA R10, R5, R4, 0x18 ;  /* 0x00000004050a7211 */ /* 0x001fe400078ec0ff */
[----:B------:R-:W-:Y:S01]  /*f600*/  SHF.L.U32 R4, R2, 0x1f, RZ ;  /* 0x0000001f02047819 */ /* 0x000fe200000006ff */
[----:B------:R-:W0:Y:S02]  /*f610*/  @!P3 LDC R5, c[0x0][0x500] ;  /* 0x00014000ff05bb82 */ /* 0x000e240000000800 */
[----:B------:R-:W-:-:S04]  /*f620*/  IMAD R11, R3, 0x8, R10 ;  /* 0x00000008030b7824 */ /* 0x000fc800078e020a */
[----:B------:R-:W1:Y:S02]  /*f630*/  SYNCS.PHASECHK.TRANS64.TRYWAIT P1, [R11+URZ+0x58], R4 ;  /* 0x000058040b0075a7 */ /* 0x000e64000802017f */
[----:B-1----:R-:W-:Y:S05]  /*f640*/  @!P1 BRA `(.L_x_307) ;  /* 0x0000001000f49947 */ /* 0x002fea0003800000 */
.L_x_336:
[----:B------:R-:W-:Y:S01]  /*f650*/  UPRMT UR4, UR34, 0x9910, URZ ;  /* 0x0000991022047896 */ /* 0x000fe2000800003f */
[----:B0-----:R0:W-:Y:S03]  /*f660*/  @!P3 SYNCS.ARRIVE.TRANS64 RZ, [R11+URZ], R5 ;  /* 0x000000050bffb9a7 */ /* 0x0011e6000800003f */
[----:B------:R-:W-:-:S06]  /*f670*/  UISETP.NE.AND UP0, UPT, UR4, 0x2, UPT ;  /* 0x000000020400788c */ /* 0x000fcc000bf05270 */
[----:B------:R-:W-:-:S13]  /*f680*/  PLOP3.LUT P1, PT, PT, PT, UP0, 0x80, 0x0 ;  /* 0x000000000000781c */ /* 0x000fda0003f2f008 */
[----:B0-----:R-:W-:Y:S05]  /*f690*/  @P1 BRA `(.L_x_308) ;  /* 0x0000000000041947 */ /* 0x001fea0003800000 */
[----:B------:R-:W-:Y:S01]  /*f6a0*/  BPT.TRAP 0x1 ;  /* 0x000000040000795c */ /* 0x000fe20000300000 */
.L_x_308:
[----:B------:R-:W-:Y:S05]  /*f6b0*/  @P0 BRA `(.L_x_309) ;  /* 0x0000000000040947 */ /* 0x000fea0003800000 */
[----:B------:R-:W-:Y:S01]  /*f6c0*/  BPT.TRAP 0x1 ;  /* 0x000000040000795c */ /* 0x000fe20000300000 */
.L_x_309:
[----:B------:R-:W2:Y:S01]  /*f6d0*/  LDL R5, [R1+0x7c] ;  /* 0x00007c0001057983 */ /* 0x000ea20000100800 */
[----:B-1----:R-:W-:Y:S01]  /*f6e0*/  LEA R4, R3, UR29, 0x1 ;  /* 0x0000001d03047c11 */ /* 0x002fe2000f8e08ff */
[----:B------:R-:W-:Y:S01]  /*f6f0*/  VIADD R13, R13, 0xffffffff ;  /* 0xffffffff0d0d7836 */ /* 0x000fe20000000000 */
[----:B------:R-:W-:Y:S01]  /*f700*/  R2UR UR8, R3 ;  /* 0x00000000030872ca */ /* 0x000fe200000e0000 */
[----:B------:R-:W-:Y:S01]  /*f710*/  UIADD3 UR4, UP0, UR30, 0xf0, URZ ;  /* 0x000000f01e047890 */ /* 0x000fe2000ff1e03f */
[----:B------:R-:W-:Y:S01]  /*f720*/  R2UR UR27, R10 ;  /* 0x000000000a1b72ca */ /* 0x000fe200000e0000 */
[----:B------:R-:W-:Y:S01]  /*f730*/  IMAD.U32 R4, R4, 0x800, R10 ;  /* 0x0000080004047824 */ /* 0x000fe200078e000a */
[----:B------:R-:W-:Y:S01]  /*f740*/  R2UR UR9, R11 ;  /* 0x000000000b0972ca */ /* 0x000fe200000e0000 */
[----:B------:R-:W-:Y:S01]  /*f750*/  UIADD3 UR32, UP1, UR30, 0x1f0, URZ ;  /* 0x000001f01e207890 */ /* 0x000fe2000ff3e03f */
[----:B------:R-:W-:Y:S01]  /*f760*/  R2UR UR11, R7 ;  /* 0x00000000070b72ca */ /* 0x000fe200000e0000 */
[----:B------:R-:W-:Y:S01]  /*f770*/  UPRMT UR25, URZ, 0x5410, UR24 ;  /* 0x000054103f197896 */ /* 0x000fe20008000018 */
[----:B------:R-:W-:Y:S01]  /*f780*/  R2UR UR5, R4 ;  /* 0x00000000040572ca */ /* 0x000fe200000e0000 */
[----:B------:R-:W-:Y:S01]  /*f790*/  VIADD R3, R3, 0x1 ;  /* 0x0000000103037836 */ /* 0x000fe20000000000 */
[----:B------:R-:W-:Y:S01]  /*f7a0*/  R2UR UR10, R12 ;  /* 0x000000000c0a72ca */ /* 0x000fe200000e0000 */
[----:B------:R-:W-:Y:S01]  /*f7b0*/  UPRMT UR36, URZ, 0x5410, UR23 ;  /* 0x000054103f247896 */ /* 0x000fe20008000017 */
[----:B------:R-:W-:Y:S01]  /*f7c0*/  R2UR UR28, R6 ;  /* 0x00000000061c72ca */ /* 0x000fe200000e0000 */
[----:B------:R-:W-:Y:S01]  /*f7d0*/  ULEA UR8, UR8, UR19, 0xe ;  /* 0x0000001308087291 */ /* 0x000fe2000f8e703f */
[----:B------:R-:W-:Y:S01]  /*f7e0*/  ISETP.GT.AND P4, PT, R13, 0x1, PT ;  /* 0x000000010d00780c */ /* 0x000fe20003f84270 */
[----:B------:R-:W-:Y:S01]  /*f7f0*/  UIADD3.X UR33, URZ, UR31, URZ, UP1, !UPT ;  /* 0x0000001f3f217290 */ /* 0x000fe20008ffe43f */
[C---:B------:R-:W-:Y:S01]  /*f800*/  ISETP.NE.AND P1, PT, R3.reuse, 0xb, PT ;  /* 0x0000000b0300780c */ /* 0x040fe20003f25270 */
[----:B------:R-:W-:Y:S01]  /*f810*/  UIADD3 UR27, UR27, 0xb180, UR8 ;  /* 0x0000b1801b1b7890 */ /* 0x000fe2000fffe008 */
[----:B------:R-:W-:Y:S01]  /*f820*/  VIADD R12, R12, 0x40 ;  /* 0x000000400c0c7836 */ /* 0x000fe20000000000 */
[----:B------:R-:W-:Y:S01]  /*f830*/  UMOV UR6, 0x0 ;  /* 0x0000000000067882 */ /* 0x000fe20000000000 */
[----:B------:R-:W-:Y:S01]  /*f840*/  UMOV UR7, 0x10000000 ;  /* 0x1000000000077882 */ /* 0x000fe20000000000 */
[----:B------:R-:W-:Y:S01]  /*f850*/  UIADD3 UR26, UR5, 0x180, URZ ;  /* 0x00000180051a7890 */ /* 0x000fe2000fffe03f */
[----:B------:R-:W-:Y:S01]  /*f860*/  SEL R3, R3, RZ, P1 ;  /* 0x000000ff03037207 */ /* 0x000fe20000800000 */
[----:B------:R-:W-:-:S05]  /*f870*/  UIADD3.X UR5, URZ, UR31, URZ, UP0, !UPT ;  /* 0x0000001f3f057290 */ /* 0x000fca00087fe43f */
[----:B------:R-:W-:Y:S01]  /*f880*/  UMOV UR8, UR26 ;  /* 0x0000001a00087c82 */ /* 0x000fe20008000000 */
[----:B--2---:R-:W-:Y:S02]  /*f890*/  R2UR UR12, R5 ;  /* 0x00000000050c72ca */ /* 0x004fe400000e0000 */
[----:B------:R-:W-:-:S04]  /*f8a0*/  SEL R5, RZ, 0x1, P1 ;  /* 0x00000001ff057807 */ /* 0x000fc80000800000 */
[----:B------:R-:W-:-:S07]  /*f8b0*/  LOP3.LUT R2, R2, R5, RZ, 0x3c, !PT ;  /* 0x0000000502027212 */ /* 0x000fce00078e3cff */
[----:B------:R0:W-:Y:S02]  /*f8c0*/  UTMALDG.3D.MULTICAST [UR8], [UR4], UR25, desc[UR6] ;  /* 0x00000608040073b4 */ /* 0x0001e40008011819 */
[----:B0-----:R-:W-:Y:S01]  /*f8d0*/  UMOV UR8, UR27 ;  /* 0x0000001b00087c82 */ /* 0x001fe20008000000 */
[----:B------:R-:W-:Y:S02]  /*f8e0*/  UMOV UR11, UR28 ;  /* 0x0000001c000b7c82 */ /* 0x000fe40008000000 */
[----:B------:R0:W-:Y:S02]  /*f8f0*/  UTMALDG.3D.MULTICAST [UR8], [UR32], UR36, desc[UR6] ;  /* 0x00000608200073b4 */ /* 0x0001e40008011824 */
[----:B0-----:R-:W-:Y:S05]  /*f900*/  @P4 BRA `(.L_x_310) ;  /* 0xfffffffc00304947 */ /* 0x001fea000383ffff */
.L_x_306:
[----:B------:R-:W-:Y:S05]  /*f910*/  BSYNC B1 ;  /* 0x0000000000017941 */ /* 0x000fea0003800000 */
.L_x_305:
[----:B------:R-:W2:Y:S01]  /*f920*/  LDL.LU R15, [R1+0x84] ;  /* 0x00008400010f7983 */ /* 0x000ea20000300800 */
[----:B------:R-:W-:Y:S01]  /*f930*/  LOP3.LUT P5, RZ, R9, 0xff, RZ, 0xc0, !PT ;  /* 0x000000ff09ff7812 */ /* 0x000fe200078ac0ff */
[----:B------:R-:W-:Y:S01]  /*f940*/  VIADD R8, R8, UR14 ;  /* 0x0000000e08087c36 */ /* 0x000fe20008000000 */
[----:B------:R-:W-:Y:S01]  /*f950*/  UISETP.GE.U32.AND UP0, UPT, UR14, 0xb, UPT ;  /* 0x0000000b0e00788c */ /* 0x000fe2000bf06070 */
[----:B------:R-:W3:Y:S01]  /*f960*/  LDL.LU R14, [R1+0x88] ;  /* 0x00008800010e7983 */ /* 0x000ee20000300800 */
[----:B------:R-:W-:Y:S01]  /*f970*/  IMAD.U32 R5, RZ, RZ, UR14 ;  /* 0x0000000eff057e24 */ /* 0x000fe2000f8e00ff */
[----:B------:R-:W-:Y:S01]  /*f980*/  ULDC.64 UR4, c[0x0][0x650] ;  /* 0x0001940000047ab9 */ /* 0x000fe20000000a00 */
[----:B------:R-:W-:Y:S01]  /*f990*/  ISETP.GT.U32.AND P1, PT, R8, 0xa, PT ;  /* 0x0000000a0800780c */ /* 0x000fe20003f24070 */
[----:B------:R-:W-:Y:S01]  /*f9a0*/  BSSY B1, `(.L_x_311) ;  /* 0x0000072000017945 */ /* 0x000fe20003800000 */
[----:B------:R-:W-:Y:S02]  /*f9b0*/  PLOP3.LUT P4, PT, PT, PT, UP0, 0x80, 0x0 ;  /* 0x000000000000781c */ /* 0x000fe40003f8f008 */
[----:B------:R-:W-:-:S02]  /*f9c0*/  ISETP.LT.U32.AND P1, PT, R5, 0xb, P1 ;  /* 0x0000000b0500780c */ /* 0x000fc40000f21070 */
[----:B------:R-:W-:Y:S01]  /*f9d0*/  PRMT R9, RZ, 0x7610, R9 ;  /* 0x00007610ff097816 */ /* 0x000fe20000000009 */
[----:B------:R-:W0:Y:S01]  /*f9e0*/  @P5 S2R R3, SR_CgaCtaId ;  /* 0x0000000000035919 */ /* 0x000e220000008800 */
[----:B------:R-:W-:-:S04]  /*f9f0*/  @P5 MOV R2, 0x400 ;  /* 0x0000040000025802 */ /* 0x000fc80000000f00 */
[----:B0-----:R-:W-:Y:S01]  /*fa00*/  @P5 LEA R4, R3, R2, 0x18 ;  /* 0x0000000203045211 */ /* 0x001fe200078ec0ff */
[----:B------:R-:W-:-:S03]  /*fa10*/  IMAD.WIDE.U32 R2, R8, -0x45d1745d, RZ ;  /* 0xba2e8ba308027825 */ /* 0x000fc600078e00ff */
[----:B------:R0:W-:Y:S02]  /*fa20*/  @P5 SYNCS.ARRIVE.TRANS64.A1T0 RZ, [R4+URZ+0xe8], RZ ;  /* 0x0000e8ff04ff59a7 */ /* 0x0001e4000810003f */
[----:B------:R-:W-:Y:S02]  /*fa30*/  SHF.R.U32.HI R5, RZ, 0x3, R3 ;  /* 0x00000003ff057819 */ /* 0x000fe40000011603 */
[----:B------:R-:W-:Y:S02]  /*fa40*/  SEL R3, RZ, 0x1, !P1 ;  /* 0x00000001ff037807 */ /* 0x000fe40004800000 */
[----:B------:R-:W-:Y:S01]  /*fa50*/  PRMT R2, RZ, 0x7610, R2 ;  /* 0x00007610ff027816 */ /* 0x000fe20000000002 */
[----:B------:R-:W-:Y:S01]  /*fa60*/  IMAD R8, R5, -0xb, R8 ;  /* 0xfffffff505087824 */ /* 0x000fe200078e0208 */
[----:B------:R-:W-:Y:S01]  /*fa70*/  LOP3.LUT R0, R0, R3, RZ, 0x3c, !PT ;  /* 0x0000000300007212 */ /* 0x000fe200078e3cff */
[----:B0-----:R-:W-:Y:S02]  /*fa80*/  IMAD.MOV.U32 R4, RZ, RZ, -0x1 ;  /* 0xffffffffff047424 */ /* 0x001fe400078e00ff */
[----:B------:R-:W-:Y:S01]  /*fa90*/  IMAD.MOV.U32 R3, RZ, RZ, -0x1 ;  /* 0xffffffffff037424 */ /* 0x000fe200078e00ff */
[----:B------:R-:W-:Y:S01]  /*faa0*/  @P4 LOP3.LUT R0, R0, 0x1, R5, 0x78, !PT ;  /* 0x0000000100004812 */ /* 0x000fe200078e7805 */
[----:B------:R-:W-:Y:S01]  /*fab0*/  IMAD.MOV.U32 R5, RZ, RZ, -0x1 ;  /* 0xffffffffff057424 */ /* 0x000fe200078e00ff */
[----:B---3--:R-:W-:-:S04]  /*fac0*/  IADD3 R14, P5, R14, UR20, RZ ;  /* 0x000000140e0e7c10 */ /* 0x008fc8000ffbe0ff */
[----:B--2---:R-:W-:Y:S01]  /*fad0*/  IADD3.X R15, R15, UR15, RZ, P5, !PT ;  /* 0x0000000f0f0f7c10 */ /* 0x004fe2000affe4ff */
[----:B------:R0:W-:Y:S01]  /*fae0*/  STL [R1+0x88], R14 ;  /* 0x0000880e01007387 */ /* 0x0001e20000100800 */
[----:B------:R-:W-:-:S03]  /*faf0*/  ISETP.GE.U32.AND P1, PT, R14, UR4, PT ;  /* 0x000000040e007c0c */ /* 0x000fc6000bf26070 */
[----:B------:R0:W-:Y:S01]  /*fb00*/  STL [R1+0x84], R15 ;  /* 0x0000840f01007387 */ /* 0x0001e20000100800 */
[----:B------:R-:W-:-:S03]  /*fb10*/  ISETP.GE.U32.AND.EX P1, PT, R15, UR5, PT, P1 ;  /* 0x000000050f007c0c */ /* 0x000fc6000bf26110 */
[----:B------:R0:W-:Y:S04]  /*fb20*/  STL [R1+0x8c], R5 ;  /* 0x00008c0501007387 */ /* 0x0001e80000100800 */
[----:B------:R0:W-:Y:S04]  /*fb30*/  STL [R1+0x90], R4 ;  /* 0x0000900401007387 */ /* 0x0001e80000100800 */
[----:B------:R0:W-:Y:S02]  /*fb40*/  STL [R1+0x7c], R3 ;  /* 0x00007c0301007387 */ /* 0x0001e40000100800 */
[----:B------:R-:W-:Y:S05]  /*fb50*/  @P1 BRA `(.L_x_312) ;  /* 0x0000000400581947 */ /* 0x000fea0003800000 */
[----:B------:R-:W-:Y:S01]  /*fb60*/  ULDC.64 UR4, c[0x0][0x628] ;  /* 0x00018a0000047ab9 */ /* 0x000fe20000000a00 */
[----:B------:R-:W1:Y:S01]  /*fb70*/  S2R R12, SR_CTAID.X ;  /* 0x00000000000c7919 */ /* 0x000e620000002500 */
[----:B------:R-:W-:Y:S01]  /*fb80*/  ISETP.NE.U32.AND P1, PT, RZ, UR4, PT ;  /* 0x00000004ff007c0c */ /* 0x000fe2000bf25070 */
[----:B------:R-:W-:Y:S01]  /*fb90*/  ULDC UR7, c[0x0][0x630] ;  /* 0x00018c0000077ab9 */ /* 0x000fe20000000800 */
[----:B------:R-:W-:Y:S01]  /*fba0*/  IMAD.MOV.U32 R2, RZ, RZ, R14 ;  /* 0x000000ffff027224 */ /* 0x000fe200078e000e */
[----:B------:R-:W2:Y:S01]  /*fbb0*/  S2R R10, SR_CTAID.Y ;  /* 0x00000000000a7919 */ /* 0x000ea20000002600 */
[----:B------:R-:W-:Y:S01]  /*fbc0*/  ISETP.NE.AND.EX P1, PT, RZ, UR5, PT, P1 ;  /* 0x00000005ff007c0c */ /* 0x000fe2000bf25310 */
[----:B0-----:R-:W-:-:S12]  /*fbd0*/  IMAD.MOV.U32 R3, RZ, RZ, R15 ;  /* 0x000000ffff037224 */ /* 0x001fd800078e000f */
[----:B------:R-:W-:Y:S05]  /*fbe0*/  @!P1 BRA `(.L_x_313) ;  /* 0x0000000000289947 */ /* 0x000fea0003800000 */
[----:B------:R-:W-:Y:S02]  /*fbf0*/  ULDC UR6, c[0x0][0x634] ;  /* 0x00018d0000067ab9 */ /* 0x000fe40000000800 */
[----:B------:R-:W-:-:S05]  /*fc00*/  IADD3 R7, P1, R14, UR6, RZ ;  /* 0x000000060e077c10 */ /* 0x000fca000ff3e0ff */
[----:B------:R-:W-:-:S04]  /*fc10*/  IMAD.X R11, RZ, RZ, R15, P1 ;  /* 0x000000ffff0b7224 */ /* 0x000fc800008e060f */
[----:B------:R-:W-:-:S04]  /*fc20*/  IMAD.WIDE.U32 R4, R11, UR4, RZ ;  /* 0x000000040b047c25 */ /* 0x000fc8000f8e00ff */
[----:B------:R-:W-:-:S04]  /*fc30*/  IMAD.WIDE.U32 R4, P1, R7, UR5, R4 ;  /* 0x0000000507047c25 */ /* 0x000fc8000f820004 */
[----:B------:R-:W-:-:S04]  /*fc40*/  IMAD.WIDE.U32 R6, R7, UR4, RZ ;  /* 0x0000000407067c25 */ /* 0x000fc8000f8e00ff */
[----:B------:R-:W-:Y:S01]  /*fc50*/  IMAD.X R3, RZ, RZ, RZ, P1 ;  /* 0x000000ffff037224 */ /* 0x000fe200008e06ff */
[----:B------:R-:W-:Y:S01]  /*fc60*/  IADD3 RZ, P1, R7, R4, RZ ;  /* 0x0000000407ff7210 */ /* 0x000fe20007f3e0ff */
[----:B------:R-:W-:-:S04]  /*fc70*/  IMAD.MOV.U32 R2, RZ, RZ, R5 ;  /* 0x000000ffff027224 */ /* 0x000fc800078e0005 */
[----:B------:R-:W-:-:S08]  /*fc80*/  IMAD.WIDE.U32.X R2, R11, UR5, R2, P1 ;  /* 0x000000050b027c25 */ /* 0x000fd000088e0402 */
.L_x_313:
[--C-:B------:R-:W-:Y:S01]  /*fc90*/  SHF.R.U64 R11, R2, UR7, R3.reuse ;  /* 0x00000007020b7c19 */ /* 0x100fe20008001203 */
[----:B------:R-:W-:Y:S01]  /*fca0*/  ULDC.64 UR4, c[0x0][0x620] ;  /* 0x0001880000047ab9 */ /* 0x000fe20000000a00 */
[----:B------:R-:W-:Y:S01]  /*fcb0*/  SHF.R.U32.HI R2, RZ, UR7, R3 ;  /* 0x00000007ff027c19 */ /* 0x000fe20008011603 */
[----:B------:R-:W-:Y:S01]  /*fcc0*/  IMAD.MOV.U32 R3, RZ, RZ, R15 ;  /* 0x000000ffff037224 */ /* 0x000fe200078e000f */
[----:B------:R-:W-:Y:S01]  /*fcd0*/  IADD3 R5, P1, RZ, -R11, RZ ;  /* 0x8000000bff057210 */ /* 0x000fe20007f3e0ff */
[----:B------:R-:W0:Y:S01]  /*fce0*/  LDC R7, c[0x0][0x144] ;  /* 0x00005100ff077b82 */ /* 0x000e220000000800 */
[----:B-1----:R-:W-:Y:S01]  /*fcf0*/  I2FP.F32.U32 R6, R12 ;  /* 0x0000000c00067245 */ /* 0x002fe20000201000 */
[----:B------:R-:W-:Y:S01]  /*fd00*/  ULDC.64 UR8, c[0x0][0x640] ;  /* 0x0001900000087ab9 */ /* 0x000fe20000000a00 */
[----:B------:R-:W-:Y:S01]  /*fd10*/  ULDC UR6, c[0x0][0x608] ;  /* 0x0001820000067ab9 */ /* 0x000fe20000000800 */
[----:B------:R-:W-:Y:S01]  /*fd20*/  IMAD.X R2, RZ, RZ, ~R2, P1 ;  /* 0x000000ffff027224 */ /* 0x000fe200008e0e02 */
[----:B------:R-:W-:-:S03]  /*fd30*/  ISETP.NE.U32.AND P1, PT, RZ, UR8, PT ;  /* 0x00000008ff007c0c */ /* 0x000fc6000bf25070 */
[----:B------:R-:W-:Y:S01]  /*fd40*/  IMAD R4, R2, UR4, RZ ;  /* 0x0000000402047c24 */ /* 0x000fe2000f8e02ff */
[----:B------:R-:W1:Y:S01]  /*fd50*/  LDC R15, c[0x0][0x148] ;  /* 0x00005200ff0f7b82 */ /* 0x000e620000000800 */
[----:B------:R-:W-:Y:S01]  /*fd60*/  IMAD.MOV.U32 R2, RZ, RZ, R14 ;  /* 0x000000ffff027224 */ /* 0x000fe200078e000e */
[----:B------:R-:W-:-:S03]  /*fd70*/  ISETP.NE.AND.EX P1, PT, RZ, UR9, PT, P1 ;  /* 0x00000009ff007c0c */ /* 0x000fc6000bf25310 */
[----:B------:R-:W-:Y:S01]  /*fd80*/  IMAD.WIDE.U32 R2, R5, UR4, R2 ;  /* 0x0000000405027c25 */ /* 0x000fe2000f8e0002 */
[----:B------:R-:W-:-:S03]  /*fd90*/  ULDC UR4, c[0x0][0x150] ;  /* 0x0000540000047ab9 */ /* 0x000fc60000000800 */
[----:B------:R-:W-:Y:S01]  /*fda0*/  FMUL R6, R6, UR4 ;  /* 0x0000000406067c20 */ /* 0x000fe20008400000 */
[----:B------:R-:W-:Y:S01]  /*fdb0*/  IMAD R5, R5, UR5, R4 ;  /* 0x0000000505057c24 */ /* 0x000fe2000f8e0204 */
[----:B------:R-:W-:Y:S01]  /*fdc0*/  ULDC UR4, c[0x0][0x618] ;  /* 0x0001860000047ab9 */ /* 0x000fe20000000800 */
[----:B------:R-:W-:Y:S02]  /*fdd0*/  ULDC UR5, c[0x0][0x154] ;  /* 0x0000550000057ab9 */ /* 0x000fe40000000800 */
[----:B------:R-:W-:Y:S01]  /*fde0*/  IMAD.IADD R3, R3, 0x1, R5 ;  /* 0x0000000103037824 */ /* 0x000fe200078e0205 */
[----:B------:R-:W3:Y:S04]  /*fdf0*/  F2I.U32.TRUNC.NTZ R6, R6 ;  /* 0x0000000600067305 */ /* 0x000ee8000020f000 */
[----:B------:R-:W-:-:S02]  /*fe00*/  SHF.R.U64 R13, R2, UR4, R3 ;  /* 0x00000004020d7c19 */ /* 0x000fc40008001203 */
[----:B--2---:R-:W-:-:S05]  /*fe10*/  I2FP.F32.U32 R2, R10 ;  /* 0x0000000a00027245 */ /* 0x004fca0000201000 */
[----:B------:R-:W-:Y:S01]  /*fe20*/  FMUL R4, R2, UR5 ;  /* 0x0000000502047c20 */ /* 0x000fe20008400000 */
[----:B------:R-:W-:Y:S01]  /*fe30*/  SHF.R.U32.HI R2, RZ, UR4, R3 ;  /* 0x00000004ff027c19 */ /* 0x000fe20008011603 */
[----:B------:R-:W-:Y:S02]  /*fe40*/  ULDC UR4, c[0x0][0x658] ;  /* 0x0001960000047ab9 */ /* 0x000fe40000000800 */
[----:B------:R2:W4:Y:S01]  /*fe50*/  F2I.U32.TRUNC.NTZ R18, R4 ;  /* 0x0000000400127305 */ /* 0x000522000020f000 */
[----:B------:R-:W-:Y:S01]  /*fe60*/  SHF.R.U64 R16, R13, UR6, R2 ;  /* 0x000000060d107c19 */ /* 0x000fe20008001202 */
[----:B---3--:R-:W-:Y:S01]  /*fe70*/  IMAD.MOV R6, RZ, RZ, -R6 ;  /* 0x000000ffff067224 */ /* 0x008fe200078e0a06 */
[----:B------:R-:W-:-:S03]  /*fe80*/  SHF.R.U32.HI R3, RZ, UR6, R2 ;  /* 0x00000006ff037c19 */ /* 0x000fc60008011602 */
[----:B0-----:R-:W-:Y:S01]  /*fe90*/  IMAD R12, R7, R6, R12 ;  /* 0x00000006070c7224 */ /* 0x001fe200078e020c */
[--C-:B------:R-:W-:Y:S02]  /*fea0*/  SHF.R.U64 R14, R16, UR4, R3.reuse ;  /* 0x00000004100e7c19 */ /* 0x100fe40008001203 */
[----:B------:R-:W-:-:S03]  /*feb0*/  SHF.R.U32.HI R3, RZ, UR4, R3 ;  /* 0x00000004ff037c19 */ /* 0x000fc60008011603 */
[----:B------:R-:W-:Y:S01]  /*fec0*/  IMAD.MOV.U32 R2, RZ, RZ, R14 ;  /* 0x000000ffff027224 */ /* 0x000fe200078e000e */
[----:B--2-4-:R-:W-:Y:S06]  /*fed0*/  @!P1 BRA `(.L_x_314) ;  /* 0x0000000000289947 */ /* 0x014fec0003800000 */
        /* <DEDUP_REMOVED lines=10> */
.L_x_314:
[----:B------:R-:W-:Y:S01]  /*ff80*/  ULDC UR4, c[0x0][0x648] ;  /* 0x0001920000047ab9 */ /* 0x000fe20000000800 */
[----:B------:R-:W-:Y:S01]  /*ff90*/  IMAD.MOV R18, RZ, RZ, -R18 ;  /* 0x000000ffff127224 */ /* 0x000fe200078e0a12 */
[----:B------:R-:W-:Y:S01]  /*ffa0*/  SHF.R.U64 R3, R2, UR4, R3 ;  /* 0x0000000402037c19 */ /* 0x000fe20008001203 */
[----:B------:R-:W-:Y:S01]  /*ffb0*/  ULDC UR4, c[0x0][0x638] ;  /* 0x00018e0000047ab9 */ /* 0x000fe20000000800 */
[----:B------:R-:W-:Y:S01]  /*ffc0*/  LOP3.LUT R2, R16, UR22, RZ, 0xc0, !PT ;  /* 0x0000001610027c12 */ /* 0x000fe2000f8ec0ff */
[----:B-1----:R-:W-:Y:S01]  /*ffd0*/  @P2 IMAD R12, R15, R18, R10 ;  /* 0x000000120f0c2224 */ /* 0x002fe200078e020a */
[----:B------:R-:W-:Y:S01]  /*ffe0*/  LOP3.LUT R13, R13, UR16, RZ, 0xc0, !PT ;  /* 0x000000100d0d7c12 */ /* 0x000fe2000f8ec0ff */
[----:B------:R-:W-:Y:S01]  /*fff0*/  IMAD.MOV R5, RZ, RZ, -R3 ;  /* 0x000000ffff057224 */ /* 0x000fe200078e0a03 */
[----:B------:R-:W-:Y:S01]  /*10000*/  ULDC UR5, c[0x0][0x610] ;  /* 0x0001840000057ab9 */ /* 0x000fe20000000800 */
[----:B------:R-:W-:Y:S02]  /*10010*/  IMAD R3, R3, UR17, R2 ;  /* 0x0000001103037c24 */ /* 0x000fe4000f8e0202 */
[----:B------:R-:W-:Y:S01]  /*10020*/  IMAD R14, R5, UR4, R14 ;  /* 0x00000004050e7c24 */ /* 0x000fe2000f8e020e */
[----:B------:R-:W-:Y:S01]  /*10030*/  ULDC UR4, c[0x0][0x600] ;  /* 0x0001800000047ab9 */ /* 0x000fe20000000800 */
[----:B------:R-:W-:-:S02]  /*10040*/  IMAD R3, R3, UR5, R12 ;  /* 0x0000000503037c24 */ /* 0x000fc4000f8e020c */
[----:B------:R-:W-:Y:S02]  /*10050*/  IMAD R14, R14, UR4, R13 ;  /* 0x000000040e0e7c24 */ /* 0x000fe4000f8e020d */
[----:B------:R-:W-:-:S03]  /*10060*/  IMAD.MOV.U32 R2, RZ, RZ, 0x1 ;  /* 0x00000001ff027424 */ /* 0x000fc600078e00ff */
[----:B------:R-:W-:Y:S02]  /*10070*/  SEL R4, R14, R3, !P2 ;  /* 0x000000030e047207 */ /* 0x000fe40005000000 */
[----:B------:R-:W-:-:S03]  /*10080*/  SEL R3, R3, R14, !P2 ;  /* 0x0000000e03037207 */ /* 0x000fc60005000000 */
[----:B------:R1:W-:Y:S04]  /*10090*/  STL [R1+0x90], R4 ;  /* 0x0000900401007387 */ /* 0x0003e80000100800 */
[----:B------:R1:W-:Y:S04]  /*100a0*/  STL [R1+0x7c], R11 ;  /* 0x00007c0b01007387 */ /* 0x0003e80000100800 */
[----:B------:R1:W-:Y:S02]  /*100b0*/  STL [R1+0x8c], R3 ;  /* 0x00008c0301007387 */ /* 0x0003e40000100800 */
.L_x_312:
[----:B------:R-:W-:Y:S05]  /*100c0*/  BSYNC B1 ;  /* 0x0000000000017941 */ /* 0x000fea0003800000 */
.L_x_311:
[----:B------:R-:W-:-:S13]  /*100d0*/  LOP3.LUT P1, RZ, R2, 0xff, RZ, 0xc0, !PT ;  /* 0x000000ff02ff7812 */ /* 0x000fda000782c0ff */
[----:B------:R-:W-:Y:S05]  /*100e0*/  @P1 BRA `(.L_x_315) ;  /* 0xfffffff000f81947 */ /* 0x000fea000383ffff */
[----:B------:R-:W-:Y:S05]  /*100f0*/  BSYNC B0 ;  /* 0x0000000000007941 */ /* 0x000fea0003800000 */
.L_x_303:
[----:B------:R-:W-:-:S03]  /*10100*/  UMOV UR4, 0xffffffff ;  /* 0xffffffff00047882 */ /* 0x000fc60000000000 */
[----:B------:R-:W-:Y:S05]  /*10110*/  BRA.DIV UR4, `(.L_x_316) ;  /* 0x0000000a04547947 */ /* 0x000fea000b800000 */
[----:B------:R-:W-:-:S13]  /*10120*/  ELECT P0, URZ, PT ;  /* 0x00000000003f782f */ /* 0x000fda0003800000 */
.L_x_339:
[----:B------:R-:W-:Y:S04]  /*10130*/  BSSY B0, `(.L_x_317) ;  /* 0x000006b000007945 */ /* 0x000fe80003800000 */
[----:B------:R-:W-:Y:S05]  /*10140*/  @!P0 BRA `(.L_x_318) ;  /* 0x0000000400a48947 */ /* 0x000fea0003800000 */
[----:B------:R-:W-:-:S04]  /*10150*/  ULOP3.LUT UR4, UR13, 0x2, URZ, 0xfc, !UPT ;  /* 0x000000020d047892 */ /* 0x000fc8000f8efc3f */
[----:B------:R-:W-:-:S06]  /*10160*/  UISETP.NE.AND UP0, UPT, UR4, 0x3, UPT ;  /* 0x000000030400788c */ /* 0x000fcc000bf05270 */
[----:B------:R-:W-:-:S13]  /*10170*/  PLOP3.LUT P0, PT, PT, PT, UP0, 0x80, 0x0 ;  /* 0x000000000000781c */ /* 0x000fda0003f0f008 */
[----:B------:R-:W-:Y:S05]  /*10180*/  @!P0 BRA `(.L_x_319) ;  /* 0x0000000000048947 */ /* 0x000fea0003800000 */
[----:B------:R-:W-:Y:S01]  /*10190*/  BPT.TRAP 0x1 ;  /* 0x000000040000795c */ /* 0x000fe20000300000 */
.L_x_319:
[----:B01----:R-:W0:Y:S01]  /*101a0*/  S2R R3, SR_CgaCtaId ;  /* 0x0000000000037919 */ /* 0x003e220000008800 */
[----:B------:R-:W-:-:S04]  /*101b0*/  MOV R2, 0x400 ;  /* 0x0000040000027802 */ /* 0x000fc80000000f00 */
[----:B0-----:R-:W-:Y:S02]  /*101c0*/  LEA R3, R3, R2, 0x18 ;  /* 0x0000000203037211 */ /* 0x001fe400078ec0ff */
[----:B------:R-:W-:-:S03]  /*101d0*/  SHF.L.U32 R2, R0, 0x1f, RZ ;  /* 0x0000001f00027819 */ /* 0x000fc600000006ff */
[----:B------:R-:W-:-:S04]  /*101e0*/  VIADD R3, R3, 0x58 ;  /* 0x0000005803037836 */ /* 0x000fc80000000000 */
[C---:B------:R-:W-:Y:S02]  /*101f0*/  IMAD R7, R8.reuse, 0x8, R3 ;  /* 0x0000000808077824 */ /* 0x040fe400078e0203 */
[----:B------:R-:W-:Y:S02]  /*10200*/  VIADD R8, R8, 0x1 ;  /* 0x0000000108087836 */ /* 0x000fe40000000000 */
[----:B------:R-:W0:Y:S03]  /*10210*/  SYNCS.PHASECHK.TRANS64.TRYWAIT P0, [R7+URZ], R2 ;  /* 0x00000002070075a7 */ /* 0x000e26000800017f */
[----:B------:R-:W-:-:S04]  /*10220*/  ISETP.NE.AND P1, PT, R8, 0xb, PT ;  /* 0x0000000b0800780c */ /* 0x000fc80003f25270 */
[----:B------:R-:W-:Y:S02]  /*10230*/  SEL R5, RZ, 0x1, P1 ;  /* 0x00000001ff057807 */ /* 0x000fe40000800000 */
[----:B------:R-:W-:Y:S02]  /*10240*/  SEL R8, R8, RZ, P1 ;  /* 0x000000ff08087207 */ /* 0x000fe40000800000 */
[----:B------:R-:W-:-:S03]  /*10250*/  LOP3.LUT R5, R0, R5, RZ, 0x3c, !PT ;  /* 0x0000000500057212 */ /* 0x000fc600078e3cff */
[----:B------:R-:W-:Y:S01]  /*10260*/  IMAD R9, R8, 0x8, R3 ;  /* 0x0000000808097824 */ /* 0x000fe200078e0203 */
[----:B------:R-:W-:Y:S01]  /*10270*/  SHF.L.U32 R4, R5, 0x1f, RZ ;  /* 0x0000001f05047819 */ /* 0x000fe200000006ff */
[----:B0-----:R-:W-:Y:S06]  /*10280*/  @!P0 BRA `(.L_x_320) ;  /* 0x00000008001c8947 */ /* 0x001fec0003800000 */
.L_x_340:
[----:B------:R-:W1:Y:S01]  /*10290*/  SYNCS.PHASECHK.TRANS64.TRYWAIT P0, [R9+URZ], R4 ;  /* 0x00000004090075a7 */ /* 0x000e62000800017f */
[----:B------:R-:W-:-:S05]  /*102a0*/  VIADD R0, R8, 0x1 ;  /* 0x0000000108007836 */ /* 0x000fca0000000000 */
[----:B------:R-:W-:-:S04]  /*102b0*/  ISETP.NE.AND P1, PT, R0, 0xb, PT ;  /* 0x0000000b0000780c */ /* 0x000fc80003f25270 */
[----:B0-----:R-:W-:Y:S02]  /*102c0*/  SEL R2, RZ, 0x1, P1 ;  /* 0x00000001ff027807 */ /* 0x001fe40000800000 */
[----:B------:R-:W-:Y:S02]  /*102d0*/  SEL R0, R0, RZ, P1 ;  /* 0x000000ff00007207 */ /* 0x000fe40000800000 */
[----:B------:R-:W-:-:S03]  /*102e0*/  LOP3.LUT R7, R5, R2, RZ, 0x3c, !PT ;  /* 0x0000000205077212 */ /* 0x000fc600078e3cff */
[----:B------:R-:W-:Y:S01]  /*102f0*/  IMAD R6, R0, 0x8, R3 ;  /* 0x0000000800067824 */ /* 0x000fe200078e0203 */
[----:B------:R-:W-:Y:S01]  /*10300*/  SHF.L.U32 R5, R7, 0x1f, RZ ;  /* 0x0000001f07057819 */ /* 0x000fe200000006ff */
[----:B-1----:R-:W-:Y:S06]  /*10310*/  @!P0 BRA `(.L_x_321) ;  /* 0x00000008000c8947 */ /* 0x002fec0003800000 */
.L_x_341:
[----:B------:R-:W1:Y:S01]  /*10320*/  SYNCS.PHASECHK.TRANS64.TRYWAIT P0, [R6+URZ], R5 ;  /* 0x00000005060075a7 */ /* 0x000e62000800017f */
[----:B------:R-:W-:-:S05]  /*10330*/  VIADD R0, R0, 0x1 ;  /* 0x0000000100007836 */ /* 0x000fca0000000000 */
[----:B------:R-:W-:-:S04]  /*10340*/  ISETP.NE.AND P1, PT, R0, 0xb, PT ;  /* 0x0000000b0000780c */ /* 0x000fc80003f25270 */
[----:B------:R-:W-:Y:S02]  /*10350*/  SEL R2, RZ, 0x1, P1 ;  /* 0x00000001ff027807 */ /* 0x000fe40000800000 */
[----:B------:R-:W-:Y:S02]  /*10360*/  SEL R0, R0, RZ, P1 ;  /* 0x000000ff00007207 */ /* 0x000fe40000800000 */
[----:B------:R-:W-:-:S03]  /*10370*/  LOP3.LUT R7, R7, R2, RZ, 0x3c, !PT ;  /* 0x0000000207077212 */ /* 0x000fc600078e3cff */
[----:B0-----:R-:W-:Y:S01]  /*10380*/  IMAD R9, R0, 0x8, R3 ;  /* 0x0000000800097824 */ /* 0x001fe200078e0203 */
[----:B------:R-:W-:Y:S01]  /*10390*/  SHF.L.U32 R4, R7, 0x1f, RZ ;  /* 0x0000001f07047819 */ /* 0x000fe200000006ff */
[----:B-1----:R-:W-:Y:S06]  /*103a0*/  @!P0 BRA `(.L_x_322) ;  /* 0x0000000400fc8947 */ /* 0x002fec0003800000 */
.L_x_342:
        /* <DEDUP_REMOVED lines=9> */
.L_x_343:
        /* <DEDUP_REMOVED lines=9> */
.L_x_344:
        /* <DEDUP_REMOVED lines=9> */
.L_x_345:
        /* <DEDUP_REMOVED lines=9> */
.L_x_346:
        /* <DEDUP_REMOVED lines=9> */
.L_x_347:
        /* <DEDUP_REMOVED lines=9> */
.L_x_348:
[----:B------:R-:W1:Y:S01]  /*10710*/  SYNCS.PHASECHK.TRANS64.TRYWAIT P0, [R9+URZ], R4 ;  /* 0x00000004090075a7 */ /* 0x000e62000800017f */
[----:B------:R-:W-:-:S05]  /*10720*/  VIADD R0, R0, 0x1 ;  /* 0x0000000100007836 */ /* 0x000fca0000000000 */
[----:B------:R-:W-:-:S04]  /*10730*/  ISETP.NE.AND P1, PT, R0, 0xb, PT ;  /* 0x0000000b0000780c */ /* 0x000fc80003f25270 */
[----:B------:R-:W-:Y:S02]  /*10740*/  SEL R2, RZ, 0x1, P1 ;  /* 0x00000001ff027807 */ /* 0x000fe40000800000 */
[----:B------:R-:W-:Y:S02]  /*10750*/  SEL R0, R0, RZ, P1 ;  /* 0x000000ff00007207 */ /* 0x000fe40000800000 */
[----:B------:R-:W-:Y:S01]  /*10760*/  LOP3.LUT R2, R7, R2, RZ, 0x3c, !PT ;  /* 0x0000000207027212 */ /* 0x000fe200078e3cff */
[----:B-1----:R-:W-:Y:S06]  /*10770*/  @!P0 BRA `(.L_x_329) ;  /* 0x0000000400948947 */ /* 0x002fec0003800000 */
.L_x_349:
[----:B------:R-:W-:Y:S01]  /*10780*/  IMAD R3, R0, 0x8, R3 ;  /* 0x0000000800037824 */ /* 0x000fe200078e0203 */
[----:B------:R-:W-:-:S07]  /*10790*/  SHF.L.U32 R0, R2, 0x1f, RZ ;  /* 0x0000001f02007819 */ /* 0x000fce00000006ff */
.L_x_330:
[----:B--2---:R2:W3:Y:S02]  /*107a0*/  SYNCS.PHASECHK.TRANS64.TRYWAIT P0, [R3+URZ], R0 ;  /* 0x00000000030075a7 */ /* 0x0044e4000800017f */
[----:B---3--:R-:W-:Y:S05]  /*107b0*/  @!P0 NANOSLEEP.SYNCS 0x989680 ;  /* 0x009896800000895d */ /* 0x008fea0003900000 */
[----:B------:R-:W3:Y:S02]  /*107c0*/  @!P0 SYNCS.PHASECHK.TRANS64 P0, [R3+URZ], R0 ;  /* 0x00000000030085a7 */ /* 0x000ee4000800007f */
[----:B---3--:R-:W-:Y:S05]  /*107d0*/  @!P0 BRA `(.L_x_330) ;  /* 0xfffffffc00f08947 */ /* 0x008fea000383ffff */
.L_x_318:
[----:B------:R-:W-:Y:S05]  /*107e0*/  BSYNC B0 ;  /* 0x0000000000007941 */ /* 0x000fea0003800000 */
.L_x_317:
[----:B------:R-:W-:Y:S05]  /*107f0*/  EXIT ;  /* 0x000000000000794d */ /* 0x000fea0003800000 */
.L_x_20:
[----:B----4-:R-:W-:-:S04]  /*10800*/  IMAD.U32 R3, RZ, RZ, UR17 ;  /* 0x00000011ff037e24 */ /* 0x010fc8000f8e00ff */
[----:B------:R4:W0:Y:S03]  /*10810*/  SYNCS.PHASECHK.TRANS64.TRYWAIT P0, [R3+URZ+-0x8], R0 ;  /* 0xfffff800030075a7 */ /* 0x000826000800017f */
[----:B0-----:R-:W-:Y:S05]  /*10820*/  @!P0 NANOSLEEP.SYNCS 0x989680 ;  /* 0x009896800000895d */ /* 0x001fea0003900000 */
[----:B------:R-:W0:Y:S02]  /*10830*/  @!P0 SYNCS.PHASECHK.TRANS64 P0, [R3+URZ+-0x8], R0 ;  /* 0xfffff800030085a7 */ /* 0x000e24000800007f */
[----:B0-----:R-:W-:Y:S05]  /*10840*/  @!P0 BRA `(.L_x_20) ;  /* 0xfffffffc00ec8947 */ /* 0x001fea000383ffff */
[----:B------:R-:W-:Y:S05]  /*10850*/  BRA `(.L_x_331) ;  /* 0xffffff1000387947 */ /* 0x000fea000383ffff */
.L_x_25:
[----:B-1----:R-:W-:-:S04]  /*10860*/  IMAD.U32 R3, RZ, RZ, UR6 ;  /* 0x00000006ff037e24 */ /* 0x002fc8000f8e00ff */
[----:B------:R1:W2:Y:S03]  /*10870*/  SYNCS.PHASECHK.TRANS64.TRYWAIT P0, [R3+URZ], R0 ;  /* 0x00000000030075a7 */ /* 0x0002a6000800017f */
[----:B--2---:R-:W-:Y:S05]  /*10880*/  @!P0 NANOSLEEP.SYNCS 0x989680 ;  /* 0x009896800000895d */ /* 0x004fea0003900000 */
[----:B------:R-:W2:Y:S02]  /*10890*/  @!P0 SYNCS.PHASECHK.TRANS64 P0, [R3+URZ], R0 ;  /* 0x00000000030085a7 */ /* 0x000ea4000800007f */
[----:B--2---:R-:W-:Y:S05]  /*108a0*/  @!P0 BRA `(.L_x_25) ;  /* 0xfffffffc00ec8947 */ /* 0x004fea000383ffff */
[----:B------:R-:W-:Y:S05]  /*108b0*/  BRA `(.L_x_24) ;  /* 0xffffff1800a47947 */ /* 0x000fea000383ffff */
.L_x_31:
[----:B-----5:R1:W-:Y:S02]  /*108c0*/  STL [R1+0xa4], R0 ;  /* 0x0000a40001007387 */ /* 0x0203e40000100800 */
[----:B-1----:R-:W-:-:S04]  /*108d0*/  IMAD.U32 R0, RZ, RZ, UR9 ;  /* 0x00000009ff007e24 */ /* 0x002fc8000f8e00ff */
[----:B------:R1:W3:Y:S03]  /*108e0*/  SYNCS.PHASECHK.TRANS64.TRYWAIT P0, [R0+URZ], R229 ;  /* 0x000000e5000075a7 */ /* 0x0002e6000800017f */
[----:B---3--:R-:W-:Y:S05]  /*108f0*/  @!P0 NANOSLEEP.SYNCS 0x989680 ;  /* 0x009896800000895d */ /* 0x008fea0003900000 */
[----:B------:R1:W3:Y:S02]  /*10900*/  @!P0 SYNCS.PHASECHK.TRANS64 P0, [R0+URZ], R229 ;  /* 0x000000e5000085a7 */ /* 0x0002e4000800007f */
[----:B-1----:R1:W5:Y:S02]  /*10910*/  LDL.LU R0, [R1+0xa4] ;  /* 0x0000a40001007983 */ /* 0x0023640000300800 */
[----:B-1-3--:R-:W-:Y:S05]  /*10920*/  @!P0 BRA `(.L_x_31) ;  /* 0xfffffffc00e48947 */ /* 0x00afea000383ffff */
[----:B------:R-:W-:Y:S05]  /*10930*/  BRA `(.L_x_30) ;  /* 0xffffff2c000c7947 */ /* 0x000fea000383ffff */
.L_x_39:
[----:B0-----:R-:W-:-:S04]  /*10940*/  IMAD.U32 R25, RZ, RZ, UR17 ;  /* 0x00000011ff197e24 */ /* 0x001fc8000f8e00ff */
[----:B------:R0:W3:Y:S03]  /*10950*/  SYNCS.PHASECHK.TRANS64.TRYWAIT P0, [R25+URZ+0x8], R24 ;  /* 0x00000818190075a7 */ /* 0x0000e6000800017f */
[----:B---3--:R-:W-:Y:S05]  /*10960*/  @!P0 NANOSLEEP.SYNCS 0x989680 ;  /* 0x009896800000895d */ /* 0x008fea0003900000 */
[----:B------:R-:W3:Y:S02]  /*10970*/  @!P0 SYNCS.PHASECHK.TRANS64 P0, [R25+URZ+0x8], R24 ;  /* 0x00000818190085a7 */ /* 0x000ee4000800007f */
[----:B---3--:R-:W-:Y:S05]  /*10980*/  @!P0 BRA `(.L_x_39) ;  /* 0xfffffffc00ec8947 */ /* 0x008fea000383ffff */
[----:B------:R-:W-:Y:S05]  /*10990*/  BRA `(.L_x_332) ;  /* 0xffffff5000247947 */ /* 0x000fea000383ffff */
.L_x_304:
[----:B------:R-:W-:Y:S01]  /*109a0*/  BSSY B1, `(.L_x_333) ;  /* 0x0000006000017945 */ /* 0x000fe20003800000 */
[----:B------:R-:W-:-:S07]  /*109b0*/  IMAD.MOV.U32 R2, RZ, RZ, -0x1 ;  /* 0xffffffffff027424 */ /* 0x000fce00078e00ff */
[----:B------:R-:W-:Y:S05]  /*109c0*/  WARPSYNC.COLLECTIVE R2, `(.L_x_334) ;  /* 0x00000000020c7348 */ /* 0x000fea0003c00000 */
[----:B------:R-:W-:Y:S02]  /*109d0*/  ELECT P1, UR62, PT ;  /* 0x00000000003e782f */ /* 0x000fe40003820000 */
[----:B------:R-:W-:Y:S01]  /*109e0*/  MOV R2, UR62 ;  /* 0x0000003e00027c02 */ /* 0x000fe20008000f00 */
[----:B------:R-:W-:Y:S10]  /*109f0*/  ENDCOLLECTIVE ;  /* 0x000000000000791b */ /* 0x000ff40003800000 */
.L_x_334:
[----:B------:R-:W-:Y:S05]  /*10a00*/  BSYNC B1 ;  /* 0x0000000000017941 */ /* 0x000fea0003800000 */
.L_x_333:
[----:B------:R-:W-:Y:S05]  /*10a10*/  BRA `(.L_x_335) ;  /* 0xffffffe800b87947 */ /* 0x000fea000383ffff */
.L_x_307:
[----:B-1----:R1:W2:Y:S02]  /*10a20*/  SYNCS.PHASECHK.TRANS64.TRYWAIT P1, [R11+URZ+0x58], R4 ;  /* 0x000058040b0075a7 */ /* 0x0022a4000802017f */
[----:B--2---:R-:W-:Y:S05]  /*10a30*/  @!P1 NANOSLEEP.SYNCS 0x989680 ;  /* 0x009896800000995d */ /* 0x004fea0003900000 */
[----:B------:R-:W2:Y:S02]  /*10a40*/  @!P1 SYNCS.PHASECHK.TRANS64 P1, [R11+URZ+0x58], R4 ;  /* 0x000058040b0095a7 */ /* 0x000ea4000802007f */
[----:B--2---:R-:W-:Y:S05]  /*10a50*/  @!P1 BRA `(.L_x_307) ;  /* 0xfffffffc00f09947 */ /* 0x004fea000383ffff */
[----:B------:R-:W-:Y:S05]  /*10a60*/  BRA `(.L_x_336) ;  /* 0xffffffe800f87947 */ /* 0x000fea000383ffff */
.L_x_316:
[----:B------:R-:W-:Y:S01]  /*10a70*/  BSSY B0, `(.L_x_337) ;  /* 0x0000006000007945 */ /* 0x000fe20003800000 */
[----:B------:R-:W-:-:S07]  /*10a80*/  IMAD.MOV.U32 R2, RZ, RZ, -0x1 ;  /* 0xffffffffff027424 */ /* 0x000fce00078e00ff */
[----:B01----:R-:W-:Y:S05]  /*10a90*/  WARPSYNC.COLLECTIVE R2, `(.L_x_338) ;  /* 0x00000000020c7348 */ /* 0x003fea0003c00000 */
[----:B------:R-:W-:Y:S02]  /*10aa0*/  ELECT P1, UR62, PT ;  /* 0x00000000003e782f */ /* 0x000fe40003820000 */
[----:B------:R-:W-:Y:S01]  /*10ab0*/  MOV R2, UR62 ;  /* 0x0000003e00027c02 */ /* 0x000fe20008000f00 */
[----:B01----:R-:W-:Y:S10]  /*10ac0*/  ENDCOLLECTIVE ;  /* 0x000000000000791b */ /* 0x003ff40003800000 */
.L_x_338:
[----:B------:R-:W-:Y:S05]  /*10ad0*/  BSYNC B0 ;  /* 0x0000000000007941 */ /* 0x000fea0003800000 */
.L_x_337:
[----:B------:R-:W-:Y:S01]  /*10ae0*/  PLOP3.LUT P0, PT, P1, PT, PT, 0x80, 0x0 ;  /* 0x000000000000781c */ /* 0x000fe20000f0f070 */
[----:B------:R-:W-:-:S12]  /*10af0*/  BRA `(.L_x_339) ;  /* 0xfffffff4008c7947 */ /* 0x000fd8000383ffff */
.L_x_320:
[----:B0-----:R0:W1:Y:S02]  /*10b00*/  SYNCS.PHASECHK.TRANS64.TRYWAIT P0, [R7+URZ], R2 ;  /* 0x00000002070075a7 */ /* 0x001064000800017f */
[----:B-1----:R-:W-:Y:S05]  /*10b10*/  @!P0 NANOSLEEP.SYNCS 0x989680 ;  /* 0x009896800000895d */ /* 0x002fea0003900000 */
[----:B------:R-:W1:Y:S02]  /*10b20*/  @!P0 SYNCS.PHASECHK.TRANS64 P0, [R7+URZ], R2 ;  /* 0x00000002070085a7 */ /* 0x000e64000800007f */
[----:B-1----:R-:W-:Y:S05]  /*10b30*/  @!P0 BRA `(.L_x_320) ;  /* 0xfffffffc00f08947 */ /* 0x002fea000383ffff */
[----:B------:R-:W-:Y:S05]  /*10b40*/  BRA `(.L_x_340) ;  /* 0xfffffff400d07947 */ /* 0x000fea000383ffff */
.L_x_321:
[----:B0-----:R0:W1:Y:S02]  /*10b50*/  SYNCS.PHASECHK.TRANS64.TRYWAIT P0, [R9+URZ], R4 ;  /* 0x00000004090075a7 */ /* 0x001064000800017f */
[----:B-1----:R-:W-:Y:S05]  /*10b60*/  @!P0 NANOSLEEP.SYNCS 0x989680 ;  /* 0x009896800000895d */ /* 0x002fea0003900000 */
[----:B------:R-:W1:Y:S02]  /*10b70*/  @!P0 SYNCS.PHASECHK.TRANS64 P0, [R9+URZ], R4 ;  /* 0x00000004090085a7 */ /* 0x000e64000800007f */
[----:B-1----:R-:W-:Y:S05]  /*10b80*/  @!P0 BRA `(.L_x_321) ;  /* 0xfffffffc00f08947 */ /* 0x002fea000383ffff */
[----:B------:R-:W-:Y:S05]  /*10b90*/  BRA `(.L_x_341) ;  /* 0xfffffff400e07947 */ /* 0x000fea000383ffff */
.L_x_322:
[----:B0-----:R0:W1:Y:S02]  /*10ba0*/  SYNCS.PHASECHK.TRANS64.TRYWAIT P0, [R6+URZ], R5 ;  /* 0x00000005060075a7 */ /* 0x001064000800017f */
[----:B-1----:R-:W-:Y:S05]  /*10bb0*/  @!P0 NANOSLEEP.SYNCS 0x989680 ;  /* 0x009896800000895d */ /* 0x002fea0003900000 */
[----:B------:R-:W1:Y:S02]  /*10bc0*/  @!P0 SYNCS.PHASECHK.TRANS64 P0, [R6+URZ], R5 ;  /* 0x00000005060085a7 */ /* 0x000e64000800007f */
[----:B-1----:R-:W-:Y:S05]  /*10bd0*/  @!P0 BRA `(.L_x_322) ;  /* 0xfffffffc00f08947 */ /* 0x002fea000383ffff */
[----:B------:R-:W-:Y:S05]  /*10be0*/  BRA `(.L_x_342) ;  /* 0xfffffff400f07947 */ /* 0x000fea000383ffff */
.L_x_323:
[----:B0-----:R0:W1:Y:S02]  /*10bf0*/  SYNCS.PHASECHK.TRANS64.TRYWAIT P0, [R9+URZ], R4 ;  /* 0x00000004090075a7 */ /* 0x001064000800017f */
[----:B-1----:R-:W-:Y:S05]  /*10c00*/  @!P0 NANOSLEEP.SYNCS 0x989680 ;  /* 0x009896800000895d */ /* 0x002fea0003900000 */
[----:B------:R-:W1:Y:S02]  /*10c10*/  @!P0 SYNCS.PHASECHK.TRANS64 P0, [R9+URZ], R4 ;  /* 0x00000004090085a7 */ /* 0x000e64000800007f */
[----:B-1----:R-:W-:Y:S05]  /*10c20*/  @!P0 BRA `(.L_x_323) ;  /* 0xfffffffc00f08947 */ /* 0x002fea000383ffff */
[----:B------:R-:W-:Y:S05]  /*10c30*/  BRA `(.L_x_343) ;  /* 0xfffffff800007947 */ /* 0x000fea000383ffff */
.L_x_324:
[----:B0-----:R0:W1:Y:S02]  /*10c40*/  SYNCS.PHASECHK.TRANS64.TRYWAIT P0, [R6+URZ], R5 ;  /* 0x00000005060075a7 */ /* 0x001064000800017f */
[----:B-1----:R-:W-:Y:S05]  /*10c50*/  @!P0 NANOSLEEP.SYNCS 0x989680 ;  /* 0x009896800000895d */ /* 0x002fea0003900000 */
[----:B------:R-:W1:Y:S02]  /*10c60*/  @!P0 SYNCS.PHASECHK.TRANS64 P0, [R6+URZ], R5 ;  /* 0x00000005060085a7 */ /* 0x000e64000800007f */
[----:B-1----:R-:W-:Y:S05]  /*10c70*/  @!P0 BRA `(.L_x_324) ;  /* 0xfffffffc00f08947 */ /* 0x002fea000383ffff */
[----:B------:R-:W-:Y:S05]  /*10c80*/  BRA `(.L_x_344) ;  /* 0xfffffff800107947 */ /* 0x000fea000383ffff */
.L_x_325:
[----:B0-----:R0:W1:Y:S02]  /*10c90*/  SYNCS.PHASECHK.TRANS64.TRYWAIT P0, [R9+URZ], R4 ;  /* 0x00000004090075a7 */ /* 0x001064000800017f */
[----:B-1----:R-:W-:Y:S05]  /*10ca0*/  @!P0 NANOSLEEP.SYNCS 0x989680 ;  /* 0x009896800000895d */ /* 0x002fea0003900000 */
[----:B------:R-:W1:Y:S02]  /*10cb0*/  @!P0 SYNCS.PHASECHK.TRANS64 P0, [R9+URZ], R4 ;  /* 0x00000004090085a7 */ /* 0x000e64000800007f */
[----:B-1----:R-:W-:Y:S05]  /*10cc0*/  @!P0 BRA `(.L_x_325) ;  /* 0xfffffffc00f08947 */ /* 0x002fea000383ffff */
[----:B------:R-:W-:Y:S05]  /*10cd0*/  BRA `(.L_x_345) ;  /* 0xfffffff800207947 */ /* 0x000fea000383ffff */
.L_x_326:
[----:B0-----:R0:W1:Y:S02]  /*10ce0*/  SYNCS.PHASECHK.TRANS64.TRYWAIT P0, [R6+URZ], R5 ;  /* 0x00000005060075a7 */ /* 0x001064000800017f */
[----:B-1----:R-:W-:Y:S05]  /*10cf0*/  @!P0 NANOSLEEP.SYNCS 0x989680 ;  /* 0x009896800000895d */ /* 0x002fea0003900000 */
[----:B------:R-:W1:Y:S02]  /*10d00*/  @!P0 SYNCS.PHASECHK.TRANS64 P0, [R6+URZ], R5 ;  /* 0x00000005060085a7 */ /* 0x000e64000800007f */
[----:B-1----:R-:W-:Y:S05]  /*10d10*/  @!P0 BRA `(.L_x_326) ;  /* 0xfffffffc00f08947 */ /* 0x002fea000383ffff */
[----:B------:R-:W-:Y:S05]  /*10d20*/  BRA `(.L_x_346) ;  /* 0xfffffff800307947 */ /* 0x000fea000383ffff */
.L_x_327:
[----:B0-----:R0:W1:Y:S02]  /*10d30*/  SYNCS.PHASECHK.TRANS64.TRYWAIT P0, [R9+URZ], R4 ;  /* 0x00000004090075a7 */ /* 0x001064000800017f */
[----:B-1----:R-:W-:Y:S05]  /*10d40*/  @!P0 NANOSLEEP.SYNCS 0x989680 ;  /* 0x009896800000895d */ /* 0x002fea0003900000 */
[----:B------:R-:W1:Y:S02]  /*10d50*/  @!P0 SYNCS.PHASECHK.TRANS64 P0, [R9+URZ], R4 ;  /* 0x00000004090085a7 */ /* 0x000e64000800007f */
[----:B-1----:R-:W-:Y:S05]  /*10d60*/  @!P0 BRA `(.L_x_327) ;  /* 0xfffffffc00f08947 */ /* 0x002fea000383ffff */
[----:B------:R-:W-:Y:S05]  /*10d70*/  BRA `(.L_x_347) ;  /* 0xfffffff800407947 */ /* 0x000fea000383ffff */
.L_x_328:
[----:B0-----:R0:W1:Y:S02]  /*10d80*/  SYNCS.PHASECHK.TRANS64.TRYWAIT P0, [R6+URZ], R5 ;  /* 0x00000005060075a7 */ /* 0x001064000800017f */
[----:B-1----:R-:W-:Y:S05]  /*10d90*/  @!P0 NANOSLEEP.SYNCS 0x989680 ;  /* 0x009896800000895d */ /* 0x002fea0003900000 */
[----:B------:R-:W1:Y:S02]  /*10da0*/  @!P0 SYNCS.PHASECHK.TRANS64 P0, [R6+URZ], R5 ;  /* 0x00000005060085a7 */ /* 0x000e64000800007f */
[----:B-1----:R-:W-:Y:S05]  /*10db0*/  @!P0 BRA `(.L_x_328) ;  /* 0xfffffffc00f08947 */ /* 0x002fea000383ffff */
[----:B------:R-:W-:Y:S05]  /*10dc0*/  BRA `(.L_x_348) ;  /* 0xfffffff800507947 */ /* 0x000fea000383ffff */
.L_x_329:
[----:B-1----:R1:W2:Y:S02]  /*10dd0*/  SYNCS.PHASECHK.TRANS64.TRYWAIT P0, [R9+URZ], R4 ;  /* 0x00000004090075a7 */ /* 0x0022a4000800017f */
[----:B--2---:R-:W-:Y:S05]  /*10de0*/  @!P0 NANOSLEEP.SYNCS 0x989680 ;  /* 0x009896800000895d */ /* 0x004fea0003900000 */
[----:B------:R-:W2:Y:S02]  /*10df0*/  @!P0 SYNCS.PHASECHK.TRANS64 P0, [R9+URZ], R4 ;  /* 0x00000004090085a7 */ /* 0x000ea4000800007f */
[----:B--2---:R-:W-:Y:S05]  /*10e00*/  @!P0 BRA `(.L_x_329) ;  /* 0xfffffffc00f08947 */ /* 0x004fea000383ffff */
[----:B------:R-:W-:Y:S05]  /*10e10*/  BRA `(.L_x_349) ;  /* 0xfffffff800587947 */ /* 0x000fea000383ffff */
.L_x_350:
[----:B------:R-:W-:-:S00]  /*10e20*/  BRA `(.L_x_350) ;  /* 0xfffffffc00fc7947 */ /* 0x000fc0000383ffff */
[----:B------:R-:W-:-:S00]  /*10e30*/  NOP ;  /* 0x0000000000007918 */ /* 0x000fc00000000000 */
        /* <DEDUP_REMOVED lines=12> */
.L_x_351:


//--------------------- .nv.shared._ZN7cutlass13device_kernelINS_4gemm6kernel13GemmUniversalIN4cute5tupleIJiiiiEEENS1_10collective13CollectiveMmaINS1_37MainloopSm90TmaGmmaWarpSpecializedFP8ILi11ENS5_IJNS4_1CILi2EEESB_NSA_ILi1EEEEEENS1_32KernelTmaWarpSpecializedPingpongEEENS5_IJNSA_ILi64EEENSA_ILi256EEESG_EEENS_12float_e5m2_tENS5_IJlSC_lEEESJ_SK_NS4_8TiledMMAINS4_8MMA_AtomIJNS4_4SM904GMMA31MMA_64x256x32_F32E5M2E5M2_SS_TNILNSO_7ScaleInE1ELSQ_1EEEEEENS4_6LayoutINS5_IJSC_SC_SC_EEENS5_IJNSA_ILi0EEESV_SV_EEEEENS5_IJNS4_10UnderscoreESY_SY_EEEEENS4_23SM90_TMA_LOAD_MULTICASTENS4_14ComposedLayoutINS4_7SwizzleILi2ELi4ELi3EEENS4_18smem_ptr_flag_bitsILi8EEENST_INS5_IJNSA_ILi8EEESG_EEENS5_IJSG_SC_EEEEEEEvNS4_8identityES11_S1B_vS1C_EENS_8epilogue10collective6detail29Sm90TmaWarpSpecializedAdapterINS1F_15DefaultEpilogueISJ_SK_SK_NS1E_6thread17LinearCombinationISJ_Li1EffLNS1J_9ScaleType4KindE0ELNS_15FloatRoundStyleE2ESJ_EENS1_15EpilogueDefaultEEEEEvvEEEEvNT_6ParamsE --------------------------
	.section	.nv.shared._ZN7cutlass13device_kernelINS_4gemm6kernel13GemmUniversalIN4cute5tupleIJiiiiEEENS1_10collective13CollectiveMmaINS1_37MainloopSm90TmaGmmaWarpSpecializedFP8ILi11ENS5_IJNS4_1CILi2EEESB_NSA_ILi1EEEEEENS1_32KernelTmaWarpSpecializedPingpongEEENS5_IJNSA_ILi64EEENSA_ILi256EEESG_EEENS_12float_e5m2_tENS5_IJlSC_lEEESJ_SK_NS4_8TiledMMAINS4_8MMA_AtomIJNS4_4SM904GMMA31MMA_64x256x32_F32E5M2E5M2_SS_TNILNSO_7ScaleInE1ELSQ_1EEEEEENS4_6LayoutINS5_IJSC_SC_SC_EEENS5_IJNSA_ILi0EEESV_SV_EEEEENS5_IJNS4_10UnderscoreESY_SY_EEEEENS4_23SM90_TMA_LOAD_MULTICASTENS4_14ComposedLayoutINS4_7SwizzleILi2ELi4ELi3EEENS4_18smem_ptr_flag_bitsILi8EEENST_INS5_IJNSA_ILi8EEESG_EEENS5_IJSG_SC_EEEEEEEvNS4_8identityES11_S1B_vS1C_EENS_8epilogue10collective6detail29Sm90TmaWarpSpecializedAdapterINS1F_15DefaultEpilogueISJ_SK_SK_NS1E_6thread17LinearCombinationISJ_Li1EffLNS1J_9ScaleType4KindE0ELNS_15FloatRoundStyleE2ESJ_EENS1_15EpilogueDefaultEEEEEvvEEEEvNT_6ParamsE,"aw",@nobits
	.sectionflags	@""
	.align	16
	.zero		1024


//--------------------- .nv.shared.reserved.0     --------------------------
	.section	.nv.shared.reserved.0,"aw",@nobits
	.weak		__nv_reservedSMEM_offset_0_alias
	.size		__nv_reservedSMEM_offset_0_alias, 0, 0
	.other		__nv_reservedSMEM_offset_0_alias,@"STO_CUDA_RESERVED_SHARED STV_DEFAULT"
__nv_reservedSMEM_offset_0_alias:
	.zero		0


//--------------------- .nv.global                --------------------------
	.section	.nv.global,"aw",@nobits
.nv.global:
	.type		_ZN40_INTERNAL_6d33a5d2_4_k_cu_6e4df938_236024cute1_E,@object
	.size		_ZN40_INTERNAL_6d33a5d2_4_k_cu_6e4df938_236024cute1_E,(_ZN40_INTERNAL_6d33a5d2_4_k_cu_6e4df938_236024cuda3std3__45__cpo6cbeginE - _ZN40_INTERNAL_6d33a5d2_4_k_cu_6e4df938_236024cute1_E)
_ZN40_INTERNAL_6d33a5d2_4_k_cu_6e4df938_236024cute1_E:
	.zero		1
	.type		_ZN40_INTERNAL_6d33a5d2_4_k_cu_6e4df938_236024cuda3std3__45__cpo6cbeginE,@object
	.size		_ZN40_INTERNAL_6d33a5d2_4_k_cu_6e4df938_236024cuda3std3__45__cpo6cbeginE,(_ZN40_INTERNAL_6d33a5d2_4_k_cu_6e4df938_236024cuda3std3__48in_placeE - _ZN40_INTERNAL_6d33a5d2_4_k_cu_6e4df938_236024cuda3std3__45__cpo6cbeginE)
_ZN40_INTERNAL_6d33a5d2_4_k_cu_6e4df938_236024cuda3std3__45__cpo6cbeginE:
	.zero		1
	.type		_ZN40_INTERNAL_6d33a5d2_4_k_cu_6e4df938_236024cuda3std3__48in_placeE,@object
	.size		_ZN40_INTERNAL_6d33a5d2_4_k_cu_6e4df938_236024cuda3std3__48in_placeE,(_ZN40_INTERNAL_6d33a5d2_4_k_cu_6e4df938_236024cuda3std6ranges3__45__cpo9iter_moveE - _ZN40_INTERNAL_6d33a5d2_4_k_cu_6e4df938_236024cuda3std3__48in_placeE)
_ZN40_INTERNAL_6d33a5d2_4_k_cu_6e4df938_236024cuda3std3__48in_placeE:
	.zero		1
	.type		_ZN40_INTERNAL_6d33a5d2_4_k_cu_6e4df938_236024cuda3std6ranges3__45__cpo9iter_moveE,@object
	.size		_ZN40_INTERNAL_6d33a5d2_4_k_cu_6e4df938_236024cuda3std6ranges3__45__cpo9iter_moveE,(_ZN40_INTERNAL_6d33a5d2_4_k_cu_6e4df938_236024cuda3std3__45__cpo5beginE - _ZN40_INTERNAL_6d33a5d2_4_k_cu_6e4df938_236024cuda3std6ranges3__45__cpo9iter_moveE)
_ZN40_INTERNAL_6d33a5d2_4_k_cu_6e4df938_236024cuda3std6ranges3__45__cpo9iter_moveE:
	.zero		1
	.type		_ZN40_INTERNAL_6d33a5d2_4_k_cu_6e4df938_236024cuda3std3__45__cpo5beginE,@object
	.size		_ZN40_INTERNAL_6d33a5d2_4_k_cu_6e4df938_236024cuda3std3__45__cpo5beginE,(_ZN40_INTERNAL_6d33a5d2_4_k_cu_6e4df938_236024cuda3std3__442_GLOBAL__N__6d33a5d2_4_k_cu_6e4df938_236026ignoreE - _ZN40_INTERNAL_6d33a5d2_4_k_cu_6e4df938_236024cuda3std3__45__cpo5beginE)
_ZN40_INTERNAL_6d33a5d2_4_k_cu_6e4df938_236024cuda3std3__45__cpo5beginE:
	.zero		1
	.type		_ZN40_INTERNAL_6d33a5d2_4_k_cu_6e4df938_236024cuda3std3__442_GLOBAL__N__6d33a5d2_4_k_cu_6e4df938_236026ignoreE,@object
	.size		_ZN40_INTERNAL_6d33a5d2_4_k_cu_6e4df938_236024cuda3std3__442_GLOBAL__N__6d33a5d2_4_k_cu_6e4df938_236026ignoreE,(_ZN40_INTERNAL_6d33a5d2_4_k_cu_6e4df938_236024cute7productE - _ZN40_INTERNAL_6d33a5d2_4_k_cu_6e4df938_236024cuda3std3__442_GLOBAL__N__6d33a5d2_4_k_cu_6e4df938_236026ignoreE)
_ZN40_INTERNAL_6d33a5d2_4_k_cu_6e4df938_236024cuda3std3__442_GLOBAL__N__6d33a5d2_4_k_cu_6e4df938_236026ignoreE:
	.zero		1
	.type		_ZN40_INTERNAL_6d33a5d2_4_k_cu_6e4df938_236024cute7productE,@object
	.size		_ZN40_INTERNAL_6d33a5d2_4_k_cu_6e4df938_236024cute7productE,(_ZN40_INTERNAL_6d33a5d2_4_k_cu_6e4df938_236024cuda3std3__45__cpo3endE - _ZN40_INTERNAL_6d33a5d2_4_k_cu_6e4df938_236024cute7productE)
_ZN40_INTERNAL_6d33a5d2_4_k_cu_6e4df938_236024cute7productE:
	.zero		1
	.type		_ZN40_INTERNAL_6d33a5d2_4_k_cu_6e4df938_236024cuda3std3__45__cpo3endE,@object
	.size		_ZN40_INTERNAL_6d33a5d2_4_k_cu_6e4df938_236024cuda3std3__45__cpo3endE,(_ZN40_INTERNAL_6d33a5d2_4_k_cu_6e4df938_236024cuda3std3__419piecewise_constructE - _ZN40_INTERNAL_6d33a5d2_4_k_cu_6e4df938_236024cuda3std3__45__cpo3endE)
_ZN40_INTERNAL_6d33a5d2_4_k_cu_6e4df938_236024cuda3std3__45__cpo3endE:
	.zero		1
	.type		_ZN40_INTERNAL_6d33a5d2_4_k_cu_6e4df938_236024cuda3std3__419piecewise_constructE,@object
	.size		_ZN40_INTERNAL_6d33a5d2_4_k_cu_6e4df938_236024cuda3std3__419piecewise_constructE,(_ZN40_INTERNAL_6d33a5d2_4_k_cu_6e4df938_236024cuda3std3__45__cpo4cendE - _ZN40_INTERNAL_6d33a5d2_4_k_cu_6e4df938_236024cuda3std3__419piecewise_constructE)
_ZN40_INTERNAL_6d33a5d2_4_k_cu_6e4df938_236024cuda3std3__419piecewise_constructE:
	.zero		1
	.type		_ZN40_INTERNAL_6d33a5d2_4_k_cu_6e4df938_236024cuda3std3__45__cpo4cendE,@object
	.size		_ZN40_INTERNAL_6d33a5d2_4_k_cu_6e4df938_236024cuda3std3__45__cpo4cendE,(_ZN40_INTERNAL_6d33a5d2_4_k_cu_6e4df938_236024cuda3std6ranges3__45__cpo4swapE - _ZN40_INTERNAL_6d33a5d2_4_k_cu_6e4df938_236024cuda3std3__45__cpo4cendE)
_ZN40_INTERNAL_6d33a5d2_4_k_cu_6e4df938_236024cuda3std3__45__cpo4cendE:
	.zero		1
	.type		_ZN40_INTERNAL_6d33a5d2_4_k_cu_6e4df938_236024cuda3std6ranges3__45__cpo4swapE,@object
	.size		_ZN40_INTERNAL_6d33a5d2_4_k_cu_6e4df938_236024cuda3std6ranges3__45__cpo4swapE,(.L_7 - _ZN40_INTERNAL_6d33a5d2_4_k_cu_6e4df938_236024cuda3std6ranges3__45__cpo4swapE)
_ZN40_INTERNAL_6d33a5d2_4_k_cu_6e4df938_236024cuda3std6ranges3__45__cpo4swapE:
	.zero		1
.L_7:


//--------------------- .nv.constant0._ZN7cutlass13device_kernelINS_4gemm6kernel13GemmUniversalIN4cute5tupleIJiiiiEEENS1_10collective13CollectiveMmaINS1_37MainloopSm90TmaGmmaWarpSpecializedFP8ILi11ENS5_IJNS4_1CILi2EEESB_NSA_ILi1EEEEEENS1_32KernelTmaWarpSpecializedPingpongEEENS5_IJNSA_ILi64EEENSA_ILi256EEESG_EEENS_12float_e5m2_tENS5_IJlSC_lEEESJ_SK_NS4_8TiledMMAINS4_8MMA_AtomIJNS4_4SM904GMMA31MMA_64x256x32_F32E5M2E5M2_SS_TNILNSO_7ScaleInE1ELSQ_1EEEEEENS4_6LayoutINS5_IJSC_SC_SC_EEENS5_IJNSA_ILi0EEESV_SV_EEEEENS5_IJNS4_10UnderscoreESY_SY_EEEEENS4_23SM90_TMA_LOAD_MULTICASTENS4_14ComposedLayoutINS4_7SwizzleILi2ELi4ELi3EEENS4_18smem_ptr_flag_bitsILi8EEENST_INS5_IJNSA_ILi8EEESG_EEENS5_IJSG_SC_EEEEEEEvNS4_8identityES11_S1B_vS1C_EENS_8epilogue10collective6detail29Sm90TmaWarpSpecializedAdapterINS1F_15DefaultEpilogueISJ_SK_SK_NS1E_6thread17LinearCombinationISJ_Li1EffLNS1J_9ScaleType4KindE0ELNS_15FloatRoundStyleE2ESJ_EENS1_15EpilogueDefaultEEEEEvvEEEEvNT_6ParamsE --------------------------
	.section	.nv.constant0._ZN7cutlass13device_kernelINS_4gemm6kernel13GemmUniversalIN4cute5tupleIJiiiiEEENS1_10collective13CollectiveMmaINS1_37MainloopSm90TmaGmmaWarpSpecializedFP8ILi11ENS5_IJNS4_1CILi2EEESB_NSA_ILi1EEEEEENS1_32KernelTmaWarpSpecializedPingpongEEENS5_IJNSA_ILi64EEENSA_ILi256EEESG_EEENS_12float_e5m2_tENS5_IJlSC_lEEESJ_SK_NS4_8TiledMMAINS4_8MMA_AtomIJNS4_4SM904GMMA31MMA_64x256x32_F32E5M2E5M2_SS_TNILNSO_7ScaleInE1ELSQ_1EEEEEENS4_6LayoutINS5_IJSC_SC_SC_EEENS5_IJNSA_ILi0EEESV_SV_EEEEENS5_IJNS4_10UnderscoreESY_SY_EEEEENS4_23SM90_TMA_LOAD_MULTICASTENS4_14ComposedLayoutINS4_7SwizzleILi2ELi4ELi3EEENS4_18smem_ptr_flag_bitsILi8EEENST_INS5_IJNSA_ILi8EEESG_EEENS5_IJSG_SC_EEEEEEEvNS4_8identityES11_S1B_vS1C_EENS_8epilogue10collective6detail29Sm90TmaWarpSpecializedAdapterINS1F_15DefaultEpilogueISJ_SK_SK_NS1E_6thread17LinearCombinationISJ_Li1EffLNS1J_9ScaleType4KindE0ELNS_15FloatRoundStyleE2ESJ_EENS1_15EpilogueDefaultEEEEEvvEEEEvNT_6ParamsE,"a",@progbits
	.sectionflags	@""
	.align	4
.nv.constant0._ZN7cutlass13device_kernelINS_4gemm6kernel13GemmUniversalIN4cute5tupleIJiiiiEEENS1_10collective13CollectiveMmaINS1_37MainloopSm90TmaGmmaWarpSpecializedFP8ILi11ENS5_IJNS4_1CILi2EEESB_NSA_ILi1EEEEEENS1_32KernelTmaWarpSpecializedPingpongEEENS5_IJNSA_ILi64EEENSA_ILi256EEESG_EEENS_12float_e5m2_tENS5_IJlSC_lEEESJ_SK_NS4_8TiledMMAINS4_8MMA_AtomIJNS4_4SM904GMMA31MMA_64x256x32_F32E5M2E5M2_SS_TNILNSO_7ScaleInE1ELSQ_1EEEEEENS4_6LayoutINS5_IJSC_SC_SC_EEENS5_IJNSA_ILi0EEESV_SV_EEEEENS5_IJNS4_10UnderscoreESY_SY_EEEEENS4_23SM90_TMA_LOAD_MULTICASTENS4_14ComposedLayoutINS4_7SwizzleILi2ELi4ELi3EEENS4_18smem_ptr_flag_bitsILi8EEENST_INS5_IJNSA_ILi8EEESG_EEENS5_IJSG_SC_EEEEEEEvNS4_8identityES11_S1B_vS1C_EENS_8epilogue10collective6detail29Sm90TmaWarpSpecializedAdapterINS1F_15DefaultEpilogueISJ_SK_SK_NS1E_6thread17LinearCombinationISJ_Li1EffLNS1J_9ScaleType4KindE0ELNS_15FloatRoundStyleE2ESJ_EENS1_15EpilogueDefaultEEEEEvvEEEEvNT_6ParamsE:
	.zero		1664


//--------------------- SYMBOLS --------------------------

	.type		.nv.reservedSmem.offset0,@object
	.size		.nv.reservedSmem.offset0,0x4
